//
// Generated by NVIDIA NVVM Compiler
//
// Compiler Build ID: CL-36424714
// Cuda compilation tools, release 13.0, V13.0.88
// Based on NVVM 20.0.0
//

.version 9.0
.target sm_100
.address_size 64

// _ZZN32_GLOBAL__N__76f37f9a_4_k_cu_main13bank_conflictEPfiE4smem has been demoted
// _ZZN32_GLOBAL__N__76f37f9a_4_k_cu_main14bank_conflict2EPfE4smem has been demoted
// _ZZN32_GLOBAL__N__76f37f9a_4_k_cu_main7permuteEPfE4smem has been demoted
// _ZZN32_GLOBAL__N__76f37f9a_4_k_cu_main14memory_paddingEPfE4smem has been demoted
// _ZZN32_GLOBAL__N__76f37f9a_4_k_cu_main20transpose_no_swizzleEPKiPiE4tile has been demoted
// _ZZN32_GLOBAL__N__76f37f9a_4_k_cu_main22transpose_with_swizzleEPKiPiE4tile has been demoted
.global .align 4 .b8 __cudart_i2opi_f[24] = {65, 144, 67, 60, 153, 149, 98, 219, 192, 221, 52, 245, 209, 87, 39, 252, 41, 21, 68, 78, 110, 131, 249, 162};

.entry _ZN32_GLOBAL__N__76f37f9a_4_k_cu_main13bank_conflictEPfi(
	.param .u64 .ptr .align 1 _ZN32_GLOBAL__N__76f37f9a_4_k_cu_main13bank_conflictEPfi_param_0,
	.param .u32 _ZN32_GLOBAL__N__76f37f9a_4_k_cu_main13bank_conflictEPfi_param_1
)
{
	.local .align 4 .b8 	__local_depot0[28];
	.reg .b64 	%SP;
	.reg .b64 	%SPL;
	.reg .pred 	%p<9>;
	.reg .b32 	%r<49>;
	.reg .b32 	%f<29>;
	.reg .b64 	%rd<25>;
	.reg .b64 	%fd<3>;
	// demoted variable
	.shared .align 4 .b8 _ZZN32_GLOBAL__N__76f37f9a_4_k_cu_main13bank_conflictEPfiE4smem[256];
	mov.u64 	%SPL, __local_depot0;
	ld.param.u64 	%rd9, [_ZN32_GLOBAL__N__76f37f9a_4_k_cu_main13bank_conflictEPfi_param_0];
	ld.param.u32 	%r18, [_ZN32_GLOBAL__N__76f37f9a_4_k_cu_main13bank_conflictEPfi_param_1];
	add.u64 	%rd1, %SPL, 0;
	mov.u32 	%r19, %ctaid.x;
	mov.u32 	%r20, %ntid.x;
	mov.u32 	%r1, %tid.x;
	mad.lo.s32 	%r2, %r19, %r20, %r1;
	and.b32  	%r21, %r1, 31;
	cvt.rn.f32.u32 	%f1, %r21;
	mul.f32 	%f7, %f1, 0f3F22F983;
	cvt.rni.s32.f32 	%r48, %f7;
	cvt.rn.f32.s32 	%f8, %r48;
	fma.rn.f32 	%f9, %f8, 0fBFC90FDA, %f1;
	fma.rn.f32 	%f10, %f8, 0fB3A22168, %f9;
	fma.rn.f32 	%f28, %f8, 0fA7C234C5, %f10;
	abs.f32 	%f3, %f1;
	setp.ltu.f32 	%p1, %f3, 0f47CE4780;
	@%p1 bra 	$L__BB0_8;
	setp.neu.f32 	%p2, %f3, 0f7F800000;
	@%p2 bra 	$L__BB0_3;
	mov.f32 	%f13, 0f00000000;
	mul.rn.f32 	%f28, %f1, %f13;
	mov.b32 	%r48, 0;
	bra.uni 	$L__BB0_8;
$L__BB0_3:
	mov.b32 	%r4, %f1;
	shl.b32 	%r23, %r4, 8;
	or.b32  	%r5, %r23, -2147483648;
	mov.b64 	%rd24, 0;
	mov.b32 	%r45, 0;
	mov.u64 	%rd22, __cudart_i2opi_f;
	mov.u64 	%rd23, %rd1;
$L__BB0_4:
	.pragma "nounroll";
	ld.global.nc.u32 	%r24, [%rd22];
	mad.wide.u32 	%rd13, %r24, %r5, %rd24;
	shr.u64 	%rd24, %rd13, 32;
	st.local.u32 	[%rd23], %rd13;
	add.s32 	%r45, %r45, 1;
	add.s64 	%rd23, %rd23, 4;
	add.s64 	%rd22, %rd22, 4;
	setp.ne.s32 	%p3, %r45, 6;
	@%p3 bra 	$L__BB0_4;
	shr.u32 	%r25, %r4, 23;
	st.local.u32 	[%rd1+24], %rd24;
	and.b32  	%r8, %r25, 31;
	add.s32 	%r26, %r25, -128;
	shr.u32 	%r27, %r26, 5;
	mul.wide.u32 	%rd14, %r27, 4;
	sub.s64 	%rd8, %rd1, %rd14;
	ld.local.u32 	%r46, [%rd8+24];
	ld.local.u32 	%r47, [%rd8+20];
	setp.eq.s32 	%p4, %r8, 0;
	@%p4 bra 	$L__BB0_7;
	shf.l.wrap.b32 	%r46, %r47, %r46, %r8;
	ld.local.u32 	%r28, [%rd8+16];
	shf.l.wrap.b32 	%r47, %r28, %r47, %r8;
$L__BB0_7:
	shr.u32 	%r29, %r46, 30;
	shf.l.wrap.b32 	%r30, %r47, %r46, 2;
	shl.b32 	%r31, %r47, 2;
	shr.u32 	%r32, %r30, 31;
	add.s32 	%r48, %r32, %r29;
	shr.s32 	%r33, %r30, 31;
	xor.b32  	%r34, %r33, %r30;
	xor.b32  	%r35, %r33, %r31;
	cvt.u64.u32 	%rd15, %r34;
	shl.b64 	%rd16, %rd15, 32;
	cvt.u64.u32 	%rd17, %r35;
	or.b64  	%rd18, %rd16, %rd17;
	cvt.rn.f64.s64 	%fd1, %rd18;
	mul.f64 	%fd2, %fd1, 0d3BF921FB54442D19;
	cvt.rn.f32.f64 	%f11, %fd2;
	neg.f32 	%f12, %f11;
	setp.lt.s32 	%p5, %r30, 0;
	selp.f32 	%f28, %f12, %f11, %p5;
$L__BB0_8:
	mul.rn.f32 	%f14, %f28, %f28;
	and.b32  	%r37, %r48, 1;
	setp.eq.b32 	%p6, %r37, 1;
	selp.f32 	%f15, 0f3F800000, %f28, %p6;
	fma.rn.f32 	%f16, %f14, %f15, 0f00000000;
	fma.rn.f32 	%f17, %f14, 0f37CBAC00, 0fBAB607ED;
	selp.f32 	%f18, %f17, 0fB94D4153, %p6;
	selp.f32 	%f19, 0f3D2AAABB, 0f3C0885E4, %p6;
	fma.rn.f32 	%f20, %f18, %f14, %f19;
	selp.f32 	%f21, 0fBEFFFFFF, 0fBE2AAAA8, %p6;
	fma.rn.f32 	%f22, %f20, %f14, %f21;
	fma.rn.f32 	%f23, %f22, %f16, %f15;
	and.b32  	%r38, %r48, 2;
	setp.eq.s32 	%p7, %r38, 0;
	mov.f32 	%f24, 0f00000000;
	sub.f32 	%f25, %f24, %f23;
	selp.f32 	%f26, %f23, %f25, %p7;
	shl.b32 	%r39, %r1, 1;
	and.b32  	%r40, %r39, 32;
	and.b32  	%r41, %r1, 15;
	or.b32  	%r42, %r40, %r41;
	shl.b32 	%r43, %r42, 2;
	mov.u32 	%r44, _ZZN32_GLOBAL__N__76f37f9a_4_k_cu_main13bank_conflictEPfiE4smem;
	add.s32 	%r17, %r44, %r43;
	st.shared.f32 	[%r17], %f26;
	bar.sync 	0;
	setp.ge.u32 	%p8, %r2, %r18;
	@%p8 bra 	$L__BB0_10;
	ld.shared.f32 	%f27, [%r17];
	cvta.to.global.u64 	%rd19, %rd9;
	mul.wide.u32 	%rd20, %r2, 4;
	add.s64 	%rd21, %rd19, %rd20;
	st.global.f32 	[%rd21], %f27;
$L__BB0_10:
	ret;

}
.entry _ZN32_GLOBAL__N__76f37f9a_4_k_cu_main14bank_conflict2EPf(
	.param .u64 .ptr .align 1 _ZN32_GLOBAL__N__76f37f9a_4_k_cu_main14bank_conflict2EPf_param_0
)
{
	.reg .b32 	%r<10>;
	.reg .b32 	%f<2>;
	.reg .b64 	%rd<5>;
	// demoted variable
	.shared .align 4 .b8 _ZZN32_GLOBAL__N__76f37f9a_4_k_cu_main14bank_conflict2EPfE4smem[4096];
	ld.param.u64 	%rd1, [_ZN32_GLOBAL__N__76f37f9a_4_k_cu_main14bank_conflict2EPf_param_0];
	mov.u32 	%r1, %ctaid.x;
	mov.u32 	%r2, %ntid.x;
	mov.u32 	%r3, %tid.x;
	mad.lo.s32 	%r4, %r1, %r2, %r3;
	shl.b32 	%r5, %r3, 7;
	and.b32  	%r6, %r5, 3968;
	mov.u32 	%r7, _ZZN32_GLOBAL__N__76f37f9a_4_k_cu_main14bank_conflict2EPfE4smem;
	add.s32 	%r8, %r7, %r6;
	cvta.to.global.u64 	%rd2, %rd1;
	mov.b32 	%r9, 0;
	st.shared.u32 	[%r8], %r9;
	st.shared.u32 	[%r8+4], %r9;
	st.shared.u32 	[%r8+8], %r9;
	st.shared.u32 	[%r8+12], %r9;
	st.shared.u32 	[%r8+16], %r9;
	st.shared.u32 	[%r8+20], %r9;
	st.shared.u32 	[%r8+24], %r9;
	st.shared.u32 	[%r8+28], %r9;
	st.shared.u32 	[%r8+32], %r9;
	st.shared.u32 	[%r8+36], %r9;
	st.shared.u32 	[%r8+40], %r9;
	st.shared.u32 	[%r8+44], %r9;
	st.shared.u32 	[%r8+48], %r9;
	st.shared.u32 	[%r8+52], %r9;
	st.shared.u32 	[%r8+56], %r9;
	st.shared.u32 	[%r8+60], %r9;
	st.shared.u32 	[%r8+64], %r9;
	st.shared.u32 	[%r8+68], %r9;
	st.shared.u32 	[%r8+72], %r9;
	st.shared.u32 	[%r8+76], %r9;
	st.shared.u32 	[%r8+80], %r9;
	st.shared.u32 	[%r8+84], %r9;
	st.shared.u32 	[%r8+88], %r9;
	st.shared.u32 	[%r8+92], %r9;
	st.shared.u32 	[%r8+96], %r9;
	st.shared.u32 	[%r8+100], %r9;
	st.shared.u32 	[%r8+104], %r9;
	st.shared.u32 	[%r8+108], %r9;
	st.shared.u32 	[%r8+112], %r9;
	st.shared.u32 	[%r8+116], %r9;
	st.shared.u32 	[%r8+120], %r9;
	st.shared.u32 	[%r8+124], %r9;
	bar.sync 	0;
	mul.wide.u32 	%rd3, %r4, 4;
	add.s64 	%rd4, %rd2, %rd3;
	ld.shared.f32 	%f1, [%r8+124];
	st.global.f32 	[%rd4], %f1;
	ret;

}
.entry _ZN32_GLOBAL__N__76f37f9a_4_k_cu_main7permuteEPf(
	.param .u64 .ptr .align 1 _ZN32_GLOBAL__N__76f37f9a_4_k_cu_main7permuteEPf_param_0
)
{
	.reg .b32 	%r<10>;
	.reg .b32 	%f<2>;
	.reg .b64 	%rd<5>;
	// demoted variable
	.shared .align 4 .b8 _ZZN32_GLOBAL__N__76f37f9a_4_k_cu_main7permuteEPfE4smem[4096];
	ld.param.u64 	%rd1, [_ZN32_GLOBAL__N__76f37f9a_4_k_cu_main7permuteEPf_param_0];
	mov.u32 	%r1, %ctaid.x;
	mov.u32 	%r2, %ntid.x;
	mov.u32 	%r3, %tid.x;
	mad.lo.s32 	%r4, %r1, %r2, %r3;
	shl.b32 	%r5, %r3, 2;
	and.b32  	%r6, %r5, 124;
	mov.u32 	%r7, _ZZN32_GLOBAL__N__76f37f9a_4_k_cu_main7permuteEPfE4smem;
	add.s32 	%r8, %r7, %r6;
	cvta.to.global.u64 	%rd2, %rd1;
	mov.b32 	%r9, 0;
	st.shared.u32 	[%r8], %r9;
	st.shared.u32 	[%r8+128], %r9;
	st.shared.u32 	[%r8+256], %r9;
	st.shared.u32 	[%r8+384], %r9;
	st.shared.u32 	[%r8+512], %r9;
	st.shared.u32 	[%r8+640], %r9;
	st.shared.u32 	[%r8+768], %r9;
	st.shared.u32 	[%r8+896], %r9;
	st.shared.u32 	[%r8+1024], %r9;
	st.shared.u32 	[%r8+1152], %r9;
	st.shared.u32 	[%r8+1280], %r9;
	st.shared.u32 	[%r8+1408], %r9;
	st.shared.u32 	[%r8+1536], %r9;
	st.shared.u32 	[%r8+1664], %r9;
	st.shared.u32 	[%r8+1792], %r9;
	st.shared.u32 	[%r8+1920], %r9;
	st.shared.u32 	[%r8+2048], %r9;
	st.shared.u32 	[%r8+2176], %r9;
	st.shared.u32 	[%r8+2304], %r9;
	st.shared.u32 	[%r8+2432], %r9;
	st.shared.u32 	[%r8+2560], %r9;
	st.shared.u32 	[%r8+2688], %r9;
	st.shared.u32 	[%r8+2816], %r9;
	st.shared.u32 	[%r8+2944], %r9;
	st.shared.u32 	[%r8+3072], %r9;
	st.shared.u32 	[%r8+3200], %r9;
	st.shared.u32 	[%r8+3328], %r9;
	st.shared.u32 	[%r8+3456], %r9;
	st.shared.u32 	[%r8+3584], %r9;
	st.shared.u32 	[%r8+3712], %r9;
	st.shared.u32 	[%r8+3840], %r9;
	st.shared.u32 	[%r8+3968], %r9;
	bar.sync 	0;
	mul.wide.u32 	%rd3, %r4, 4;
	add.s64 	%rd4, %rd2, %rd3;
	ld.shared.f32 	%f1, [%r8+3968];
	st.global.f32 	[%rd4], %f1;
	ret;

}
.entry _ZN32_GLOBAL__N__76f37f9a_4_k_cu_main14memory_paddingEPf(
	.param .u64 .ptr .align 1 _ZN32_GLOBAL__N__76f37f9a_4_k_cu_main14memory_paddingEPf_param_0
)
{
	.reg .b32 	%r<9>;
	.reg .b32 	%f<2>;
	.reg .b64 	%rd<5>;
	// demoted variable
	.shared .align 4 .b8 _ZZN32_GLOBAL__N__76f37f9a_4_k_cu_main14memory_paddingEPfE4smem[4224];
	ld.param.u64 	%rd1, [_ZN32_GLOBAL__N__76f37f9a_4_k_cu_main14memory_paddingEPf_param_0];
	mov.u32 	%r1, %ctaid.x;
	mov.u32 	%r2, %ntid.x;
	mov.u32 	%r3, %tid.x;
	mad.lo.s32 	%r4, %r1, %r2, %r3;
	and.b32  	%r5, %r3, 31;
	mov.u32 	%r6, _ZZN32_GLOBAL__N__76f37f9a_4_k_cu_main14memory_paddingEPfE4smem;
	mad.lo.s32 	%r7, %r5, 132, %r6;
	cvta.to.global.u64 	%rd2, %rd1;
	mov.b32 	%r8, 0;
	st.shared.u32 	[%r7], %r8;
	st.shared.u32 	[%r7+4], %r8;
	st.shared.u32 	[%r7+8], %r8;
	st.shared.u32 	[%r7+12], %r8;
	st.shared.u32 	[%r7+16], %r8;
	st.shared.u32 	[%r7+20], %r8;
	st.shared.u32 	[%r7+24], %r8;
	st.shared.u32 	[%r7+28], %r8;
	st.shared.u32 	[%r7+32], %r8;
	st.shared.u32 	[%r7+36], %r8;
	st.shared.u32 	[%r7+40], %r8;
	st.shared.u32 	[%r7+44], %r8;
	st.shared.u32 	[%r7+48], %r8;
	st.shared.u32 	[%r7+52], %r8;
	st.shared.u32 	[%r7+56], %r8;
	st.shared.u32 	[%r7+60], %r8;
	st.shared.u32 	[%r7+64], %r8;
	st.shared.u32 	[%r7+68], %r8;
	st.shared.u32 	[%r7+72], %r8;
	st.shared.u32 	[%r7+76], %r8;
	st.shared.u32 	[%r7+80], %r8;
	st.shared.u32 	[%r7+84], %r8;
	st.shared.u32 	[%r7+88], %r8;
	st.shared.u32 	[%r7+92], %r8;
	st.shared.u32 	[%r7+96], %r8;
	st.shared.u32 	[%r7+100], %r8;
	st.shared.u32 	[%r7+104], %r8;
	st.shared.u32 	[%r7+108], %r8;
	st.shared.u32 	[%r7+112], %r8;
	st.shared.u32 	[%r7+116], %r8;
	st.shared.u32 	[%r7+120], %r8;
	st.shared.u32 	[%r7+124], %r8;
	bar.sync 	0;
	mul.wide.u32 	%rd3, %r4, 4;
	add.s64 	%rd4, %rd2, %rd3;
	ld.shared.f32 	%f1, [%r7+124];
	st.global.f32 	[%rd4], %f1;
	ret;

}
.entry _ZN32_GLOBAL__N__76f37f9a_4_k_cu_main20transpose_no_swizzleEPKiPi(
	.param .u64 .ptr .align 1 _ZN32_GLOBAL__N__76f37f9a_4_k_cu_main20transpose_no_swizzleEPKiPi_param_0,
	.param .u64 .ptr .align 1 _ZN32_GLOBAL__N__76f37f9a_4_k_cu_main20transpose_no_swizzleEPKiPi_param_1
)
{
	.reg .b32 	%r<26>;
	.reg .b64 	%rd<9>;
	// demoted variable
	.shared .align 4 .b8 _ZZN32_GLOBAL__N__76f37f9a_4_k_cu_main20transpose_no_swizzleEPKiPiE4tile[4096];
	ld.param.u64 	%rd1, [_ZN32_GLOBAL__N__76f37f9a_4_k_cu_main20transpose_no_swizzleEPKiPi_param_0];
	ld.param.u64 	%rd2, [_ZN32_GLOBAL__N__76f37f9a_4_k_cu_main20transpose_no_swizzleEPKiPi_param_1];
	cvta.to.global.u64 	%rd3, %rd2;
	cvta.to.global.u64 	%rd4, %rd1;
	mov.u32 	%r1, %ctaid.x;
	shl.b32 	%r2, %r1, 5;
	mov.u32 	%r3, %tid.x;
	mov.u32 	%r4, %ctaid.y;
	mov.u32 	%r5, %tid.y;
	shl.b32 	%r6, %r4, 10;
	shl.b32 	%r7, %r5, 5;
	add.s32 	%r8, %r7, %r3;
	add.s32 	%r9, %r8, %r6;
	add.s32 	%r10, %r9, %r2;
	mul.wide.u32 	%rd5, %r10, 4;
	add.s64 	%rd6, %rd4, %rd5;
	ld.global.u32 	%r11, [%rd6];
	shl.b32 	%r12, %r5, 7;
	mov.u32 	%r13, _ZZN32_GLOBAL__N__76f37f9a_4_k_cu_main20transpose_no_swizzleEPKiPiE4tile;
	add.s32 	%r14, %r13, %r12;
	shl.b32 	%r15, %r3, 2;
	add.s32 	%r16, %r14, %r15;
	st.shared.u32 	[%r16], %r11;
	bar.sync 	0;
	shl.b32 	%r17, %r4, 5;
	shl.b32 	%r18, %r3, 7;
	add.s32 	%r19, %r13, %r18;
	shl.b32 	%r20, %r5, 2;
	add.s32 	%r21, %r19, %r20;
	ld.shared.u32 	%r22, [%r21];
	shl.b32 	%r23, %r1, 10;
	add.s32 	%r24, %r8, %r23;
	add.s32 	%r25, %r24, %r17;
	mul.wide.u32 	%rd7, %r25, 4;
	add.s64 	%rd8, %rd3, %rd7;
	st.global.u32 	[%rd8], %r22;
	ret;

}
.entry _ZN32_GLOBAL__N__76f37f9a_4_k_cu_main22transpose_with_swizzleEPKiPi(
	.param .u64 .ptr .align 1 _ZN32_GLOBAL__N__76f37f9a_4_k_cu_main22transpose_with_swizzleEPKiPi_param_0,
	.param .u64 .ptr .align 1 _ZN32_GLOBAL__N__76f37f9a_4_k_cu_main22transpose_with_swizzleEPKiPi_param_1
)
{
	.reg .b32 	%r<32>;
	.reg .b64 	%rd<9>;
	// demoted variable
	.shared .align 4 .b8 _ZZN32_GLOBAL__N__76f37f9a_4_k_cu_main22transpose_with_swizzleEPKiPiE4tile[4096];
	ld.param.u64 	%rd1, [_ZN32_GLOBAL__N__76f37f9a_4_k_cu_main22transpose_with_swizzleEPKiPi_param_0];
	ld.param.u64 	%rd2, [_ZN32_GLOBAL__N__76f37f9a_4_k_cu_main22transpose_with_swizzleEPKiPi_param_1];
	cvta.to.global.u64 	%rd3, %rd2;
	cvta.to.global.u64 	%rd4, %rd1;
	mov.u32 	%r1, %ctaid.x;
	shl.b32 	%r2, %r1, 5;
	mov.u32 	%r3, %tid.x;
	mov.u32 	%r4, %ctaid.y;
	mov.u32 	%r5, %tid.y;
	shl.b32 	%r6, %r5, 2;
	and.b32  	%r7, %r6, 12;
	and.b32  	%r8, %r3, 31;
	xor.b32  	%r9, %r7, %r8;
	shr.u32 	%r10, %r3, 5;
	add.s32 	%r11, %r10, %r5;
	shl.b32 	%r12, %r4, 10;
	shl.b32 	%r13, %r5, 5;
	add.s32 	%r14, %r13, %r3;
	add.s32 	%r15, %r14, %r12;
	add.s32 	%r16, %r15, %r2;
	mul.wide.u32 	%rd5, %r16, 4;
	add.s64 	%rd6, %rd4, %rd5;
	ld.global.u32 	%r17, [%rd6];
	shl.b32 	%r18, %r11, 7;
	mov.u32 	%r19, _ZZN32_GLOBAL__N__76f37f9a_4_k_cu_main22transpose_with_swizzleEPKiPiE4tile;
	add.s32 	%r20, %r19, %r18;
	shl.b32 	%r21, %r9, 2;
	add.s32 	%r22, %r20, %r21;
	st.shared.u32 	[%r22], %r17;
	bar.sync 	0;
	shl.b32 	%r23, %r9, 7;
	add.s32 	%r24, %r19, %r23;
	shl.b32 	%r25, %r11, 2;
	add.s32 	%r26, %r24, %r25;
	ld.shared.u32 	%r27, [%r26];
	shl.b32 	%r28, %r4, 5;
	shl.b32 	%r29, %r1, 10;
	add.s32 	%r30, %r14, %r29;
	add.s32 	%r31, %r30, %r28;
	mul.wide.u32 	%rd7, %r31, 4;
	add.s64 	%rd8, %rd3, %rd7;
	st.global.u32 	[%rd8], %r27;
	ret;

}


// ===== COMPILED SASS (sm_100) =====

	.target	sm_100

	.elftype	@"ET_EXEC"


//--------------------- .note.nv.tkinfo           --------------------------
	.section	.note.nv.tkinfo,"",@"SHT_NOTE"
	.sectionflags	@"SHF_NOTE_NV_TKINFO"
	.tkinfo
        /*0018*/ 	.word	0x00000002
        /*0030*/ 	.string	""
        /*0030*/ 	.string	"ptxas"
        /*0030*/ 	.string	"Cuda compilation tools, release 13.0, V13.0.88"
        /*0030*/ 	.string	"Build cuda_13.0.r13.0/compiler.36424714_0"
        /*0030*/ 	.string	"-arch sm_100 -m 64 "



//--------------------- .note.nv.cuinfo           --------------------------
	.section	.note.nv.cuinfo,"",@"SHT_NOTE"
	.sectionflags	@"SHF_NOTE_NV_CUINFO"
        /*0018*/ 	.short	0x0002
        /*001a*/ 	.short	0x0064
        /*001c*/ 	.short	0x0082
	.zero		2


//--------------------- .nv.info                  --------------------------
	.section	.nv.info,"",@"SHT_CUDA_INFO"
	.align	4


	//----- nvinfo : EIATTR_REGCOUNT
	.align		4
        /*0000*/ 	.byte	0x04, 0x2f
        /*0002*/ 	.short	(.L_2 - .L_1)
	.align		4
.L_1:
        /*0004*/ 	.word	index@(_ZN32_GLOBAL__N__76f37f9a_4_k_cu_main13bank_conflictEPfi)
        /*0008*/ 	.word	0x00000013


	//----- nvinfo : EIATTR_FRAME_SIZE
	.align		4
.L_2:
        /*000c*/ 	.byte	0x04, 0x11
        /*000e*/ 	.short	(.L_4 - .L_3)
	.align		4
.L_3:
        /*0010*/ 	.word	index@(_ZN32_GLOBAL__N__76f37f9a_4_k_cu_main13bank_conflictEPfi)
        /*0014*/ 	.word	0x00000000


	//----- nvinfo : EIATTR_REGCOUNT
	.align		4
.L_4:
        /*0018*/ 	.byte	0x04, 0x2f
        /*001a*/ 	.short	(.L_6 - .L_5)
	.align		4
.L_5:
        /*001c*/ 	.word	index@(_ZN32_GLOBAL__N__76f37f9a_4_k_cu_main14bank_conflict2EPf)
        /*0020*/ 	.word	0x0000000a


	//----- nvinfo : EIATTR_FRAME_SIZE
	.align		4
.L_6:
        /*0024*/ 	.byte	0x04, 0x11
        /*0026*/ 	.short	(.L_8 - .L_7)
	.align		4
.L_7:
        /*0028*/ 	.word	index@(_ZN32_GLOBAL__N__76f37f9a_4_k_cu_main14bank_conflict2EPf)
        /*002c*/ 	.word	0x00000000


	//----- nvinfo : EIATTR_REGCOUNT
	.align		4
.L_8:
        /*0030*/ 	.byte	0x04, 0x2f
        /*0032*/ 	.short	(.L_10 - .L_9)
	.align		4
.L_9:
        /*0034*/ 	.word	index@(_ZN32_GLOBAL__N__76f37f9a_4_k_cu_main7permuteEPf)
        /*0038*/ 	.word	0x0000000a


	//----- nvinfo : EIATTR_FRAME_SIZE
	.align		4
.L_10:
        /*003c*/ 	.byte	0x04, 0x11
        /*003e*/ 	.short	(.L_12 - .L_11)
	.align		4
.L_11:
        /*0040*/ 	.word	index@(_ZN32_GLOBAL__N__76f37f9a_4_k_cu_main7permuteEPf)
        /*0044*/ 	.word	0x00000000


	//----- nvinfo : EIATTR_REGCOUNT
	.align		4
.L_12:
        /*0048*/ 	.byte	0x04, 0x2f
        /*004a*/ 	.short	(.L_14 - .L_13)
	.align		4
.L_13:
        /*004c*/ 	.word	index@(_ZN32_GLOBAL__N__76f37f9a_4_k_cu_main14memory_paddingEPf)
        /*0050*/ 	.word	0x0000000a


	//----- nvinfo : EIATTR_FRAME_SIZE
	.align		4
.L_14:
        /*0054*/ 	.byte	0x04, 0x11
        /*0056*/ 	.short	(.L_16 - .L_15)
	.align		4
.L_15:
        /*0058*/ 	.word	index@(_ZN32_GLOBAL__N__76f37f9a_4_k_cu_main14memory_paddingEPf)
        /*005c*/ 	.word	0x00000000


	//----- nvinfo : EIATTR_REGCOUNT
	.align		4
.L_16:
        /*0060*/ 	.byte	0x04, 0x2f
        /*0062*/ 	.short	(.L_18 - .L_17)
	.align		4
.L_17:
        /*0064*/ 	.word	index@(_ZN32_GLOBAL__N__76f37f9a_4_k_cu_main20transpose_no_swizzleEPKiPi)
        /*0068*/ 	.word	0x0000000e


	//----- nvinfo : EIATTR_FRAME_SIZE
	.align		4
.L_18:
        /*006c*/ 	.byte	0x04, 0x11
        /*006e*/ 	.short	(.L_20 - .L_19)
	.align		4
.L_19:
        /*0070*/ 	.word	index@(_ZN32_GLOBAL__N__76f37f9a_4_k_cu_main20transpose_no_swizzleEPKiPi)
        /*0074*/ 	.word	0x00000000


	//----- nvinfo : EIATTR_REGCOUNT
	.align		4
.L_20:
        /*0078*/ 	.byte	0x04, 0x2f
        /*007a*/ 	.short	(.L_22 - .L_21)
	.align		4
.L_21:
        /*007c*/ 	.word	index@(_ZN32_GLOBAL__N__76f37f9a_4_k_cu_main22transpose_with_swizzleEPKiPi)
        /*0080*/ 	.word	0x0000000d


	//----- nvinfo : EIATTR_FRAME_SIZE
	.align		4
.L_22:
        /*0084*/ 	.byte	0x04, 0x11
        /*0086*/ 	.short	(.L_24 - .L_23)
	.align		4
.L_23:
        /*0088*/ 	.word	index@(_ZN32_GLOBAL__N__76f37f9a_4_k_cu_main22transpose_with_swizzleEPKiPi)
        /*008c*/ 	.word	0x00000000


	//----- nvinfo : EIATTR_MIN_STACK_SIZE
	.align		4
.L_24:
        /*0090*/ 	.byte	0x04, 0x12
        /*0092*/ 	.short	(.L_26 - .L_25)
	.align		4
.L_25:
        /*0094*/ 	.word	index@(_ZN32_GLOBAL__N__76f37f9a_4_k_cu_main22transpose_with_swizzleEPKiPi)
        /*0098*/ 	.word	0x00000000


	//----- nvinfo : EIATTR_MIN_STACK_SIZE
	.align		4
.L_26:
        /*009c*/ 	.byte	0x04, 0x12
        /*009e*/ 	.short	(.L_28 - .L_27)
	.align		4
.L_27:
        /*00a0*/ 	.word	index@(_ZN32_GLOBAL__N__76f37f9a_4_k_cu_main20transpose_no_swizzleEPKiPi)
        /*00a4*/ 	.word	0x00000000


	//----- nvinfo : EIATTR_MIN_STACK_SIZE
	.align		4
.L_28:
        /*00a8*/ 	.byte	0x04, 0x12
        /*00aa*/ 	.short	(.L_30 - .L_29)
	.align		4
.L_29:
        /*00ac*/ 	.word	index@(_ZN32_GLOBAL__N__76f37f9a_4_k_cu_main14memory_paddingEPf)
        /*00b0*/ 	.word	0x00000000


	//----- nvinfo : EIATTR_MIN_STACK_SIZE
	.align		4
.L_30:
        /*00b4*/ 	.byte	0x04, 0x12
        /*00b6*/ 	.short	(.L_32 - .L_31)
	.align		4
.L_31:
        /*00b8*/ 	.word	index@(_ZN32_GLOBAL__N__76f37f9a_4_k_cu_main7permuteEPf)
        /*00bc*/ 	.word	0x00000000


	//----- nvinfo : EIATTR_MIN_STACK_SIZE
	.align		4
.L_32:
        /*00c0*/ 	.byte	0x04, 0x12
        /*00c2*/ 	.short	(.L_34 - .L_33)
	.align		4
.L_33:
        /*00c4*/ 	.word	index@(_ZN32_GLOBAL__N__76f37f9a_4_k_cu_main14bank_conflict2EPf)
        /*00c8*/ 	.word	0x00000000


	//----- nvinfo : EIATTR_MIN_STACK_SIZE
	.align		4
.L_34:
        /*00cc*/ 	.byte	0x04, 0x12
        /*00ce*/ 	.short	(.L_36 - .L_35)
	.align		4
.L_35:
        /*00d0*/ 	.word	index@(_ZN32_GLOBAL__N__76f37f9a_4_k_cu_main13bank_conflictEPfi)
        /*00d4*/ 	.word	0x00000000
.L_36:


//--------------------- .nv.compat                --------------------------
	.section	.nv.compat,"",@"SHT_CUDA_COMPAT_INFO"
	.align	4
        /*0000*/ 	.byte	0x02, 0x09, 0x00, 0x00, 0x02, 0x02, 0x01, 0x00, 0x02, 0x05, 0x05, 0x00, 0x03, 0x07, 0x01, 0x01
        /*0010*/ 	.byte	0x02, 0x03, 0x00, 0x00, 0x02, 0x06, 0x01, 0x00, 0x04, 0x0b, 0x08, 0x00, 0x01, 0x00, 0x00, 0x00
        /*0020*/ 	.byte	0x00, 0x00, 0x00, 0x00


//--------------------- .nv.info._ZN32_GLOBAL__N__76f37f9a_4_k_cu_main22transpose_with_swizzleEPKiPi --------------------------
	.section	.nv.info._ZN32_GLOBAL__N__76f37f9a_4_k_cu_main22transpose_with_swizzleEPKiPi,"",@"SHT_CUDA_INFO"
	.sectionflags	@""
	.align	4


	//----- nvinfo : EIATTR_CUDA_API_VERSION
	.align		4
        /*0000*/ 	.byte	0x04, 0x37
        /*0002*/ 	.short	(.L_38 - .L_37)
.L_37:
        /*0004*/ 	.word	0x00000082


	//----- nvinfo : EIATTR_KPARAM_INFO
	.align		4
.L_38:
        /*0008*/ 	.byte	0x04, 0x17
        /*000a*/ 	.short	(.L_40 - .L_39)
.L_39:
        /*000c*/ 	.word	0x00000000
        /*0010*/ 	.short	0x0001
        /*0012*/ 	.short	0x0008
        /*0014*/ 	.byte	0x00, 0xf5, 0x21, 0x00


	//----- nvinfo : EIATTR_KPARAM_INFO
	.align		4
.L_40:
        /*0018*/ 	.byte	0x04, 0x17
        /*001a*/ 	.short	(.L_42 - .L_41)
.L_41:
        /*001c*/ 	.word	0x00000000
        /*0020*/ 	.short	0x0000
        /*0022*/ 	.short	0x0000
        /*0024*/ 	.byte	0x00, 0xf5, 0x21, 0x00


	//----- nvinfo : EIATTR_SPARSE_MMA_MASK
	.align		4
.L_42:
        /*0028*/ 	.byte	0x03, 0x50
        /*002a*/ 	.short	0x0000


	//----- nvinfo : EIATTR_MAXREG_COUNT
	.align		4
        /*002c*/ 	.byte	0x03, 0x1b
        /*002e*/ 	.short	0x00ff


	//----- nvinfo : EIATTR_NUM_BARRIERS
	.align		4
        /*0030*/ 	.byte	0x02, 0x4c
        /*0032*/ 	.byte	0x01
	.zero		1


	//----- nvinfo : EIATTR_MERCURY_ISA_VERSION
	.align		4
        /*0034*/ 	.byte	0x03, 0x5f
        /*0036*/ 	.short	0x0101


	//----- nvinfo : EIATTR_VRC_CTA_INIT_COUNT
	.align		4
        /*0038*/ 	.byte	0x02, 0x4a
	.zero		1
	.zero		1


	//----- nvinfo : EIATTR_EXIT_INSTR_OFFSETS
	.align		4
        /*003c*/ 	.byte	0x04, 0x1c
        /*003e*/ 	.short	(.L_44 - .L_43)


	//   ....[0]....
.L_43:
        /*0040*/ 	.word	0x000001f0


	//----- nvinfo : EIATTR_CBANK_PARAM_SIZE
	.align		4
.L_44:
        /*0044*/ 	.byte	0x03, 0x19
        /*0046*/ 	.short	0x0010


	//----- nvinfo : EIATTR_PARAM_CBANK
	.align		4
        /*0048*/ 	.byte	0x04, 0x0a
        /*004a*/ 	.short	(.L_46 - .L_45)
	.align		4
.L_45:
        /*004c*/ 	.word	index@(.nv.constant0._ZN32_GLOBAL__N__76f37f9a_4_k_cu_main22transpose_with_swizzleEPKiPi)
        /*0050*/ 	.short	0x0380
        /*0052*/ 	.short	0x0010


	//----- nvinfo : EIATTR_SW_WAR
	.align		4
.L_46:
        /*0054*/ 	.byte	0x04, 0x36
        /*0056*/ 	.short	(.L_48 - .L_47)
.L_47:
        /*0058*/ 	.word	0x00000008
.L_48:


//--------------------- .nv.info._ZN32_GLOBAL__N__76f37f9a_4_k_cu_main20transpose_no_swizzleEPKiPi --------------------------
	.section	.nv.info._ZN32_GLOBAL__N__76f37f9a_4_k_cu_main20transpose_no_swizzleEPKiPi,"",@"SHT_CUDA_INFO"
	.sectionflags	@""
	.align	4


	//----- nvinfo : EIATTR_CUDA_API_VERSION
	.align		4
        /*0000*/ 	.byte	0x04, 0x37
        /*0002*/ 	.short	(.L_50 - .L_49)
.L_49:
        /*0004*/ 	.word	0x00000082


	//----- nvinfo : EIATTR_KPARAM_INFO
	.align		4
.L_50:
        /*0008*/ 	.byte	0x04, 0x17
        /*000a*/ 	.short	(.L_52 - .L_51)
.L_51:
        /*000c*/ 	.word	0x00000000
        /*0010*/ 	.short	0x0001
        /*0012*/ 	.short	0x0008
        /*0014*/ 	.byte	0x00, 0xf5, 0x21, 0x00


	//----- nvinfo : EIATTR_KPARAM_INFO
	.align		4
.L_52:
        /*0018*/ 	.byte	0x04, 0x17
        /*001a*/ 	.short	(.L_54 - .L_53)
.L_53:
        /*001c*/ 	.word	0x00000000
        /*0020*/ 	.short	0x0000
        /*0022*/ 	.short	0x0000
        /*0024*/ 	.byte	0x00, 0xf5, 0x21, 0x00


	//----- nvinfo : EIATTR_SPARSE_MMA_MASK
	.align		4
.L_54:
        /*0028*/ 	.byte	0x03, 0x50
        /*002a*/ 	.short	0x0000


	//----- nvinfo : EIATTR_MAXREG_COUNT
	.align		4
        /*002c*/ 	.byte	0x03, 0x1b
        /*002e*/ 	.short	0x00ff


	//----- nvinfo : EIATTR_NUM_BARRIERS
	.align		4
        /*0030*/ 	.byte	0x02, 0x4c
        /*0032*/ 	.byte	0x01
	.zero		1


	//----- nvinfo : EIATTR_MERCURY_ISA_VERSION
	.align		4
        /*0034*/ 	.byte	0x03, 0x5f
        /*0036*/ 	.short	0x0101


	//----- nvinfo : EIATTR_VRC_CTA_INIT_COUNT
	.align		4
        /*0038*/ 	.byte	0x02, 0x4a
	.zero		1
	.zero		1


	//----- nvinfo : EIATTR_EXIT_INSTR_OFFSETS
	.align		4
        /*003c*/ 	.byte	0x04, 0x1c
        /*003e*/ 	.short	(.L_56 - .L_55)


	//   ....[0]....
.L_55:
        /*0040*/ 	.word	0x000001b0


	//----- nvinfo : EIATTR_CBANK_PARAM_SIZE
	.align		4
.L_56:
        /*0044*/ 	.byte	0x03, 0x19
        /*0046*/ 	.short	0x0010


	//----- nvinfo : EIATTR_PARAM_CBANK
	.align		4
        /*0048*/ 	.byte	0x04, 0x0a
        /*004a*/ 	.short	(.L_58 - .L_57)
	.align		4
.L_57:
        /*004c*/ 	.word	index@(.nv.constant0._ZN32_GLOBAL__N__76f37f9a_4_k_cu_main20transpose_no_swizzleEPKiPi)
        /*0050*/ 	.short	0x0380
        /*0052*/ 	.short	0x0010


	//----- nvinfo : EIATTR_SW_WAR
	.align		4
.L_58:
        /*0054*/ 	.byte	0x04, 0x36
        /*0056*/ 	.short	(.L_60 - .L_59)
.L_59:
        /*0058*/ 	.word	0x00000008
.L_60:


//--------------------- .nv.info._ZN32_GLOBAL__N__76f37f9a_4_k_cu_main14memory_paddingEPf --------------------------
	.section	.nv.info._ZN32_GLOBAL__N__76f37f9a_4_k_cu_main14memory_paddingEPf,"",@"SHT_CUDA_INFO"
	.sectionflags	@""
	.align	4


	//----- nvinfo : EIATTR_CUDA_API_VERSION
	.align		4
        /*0000*/ 	.byte	0x04, 0x37
        /*0002*/ 	.short	(.L_62 - .L_61)
.L_61:
        /*0004*/ 	.word	0x00000082


	//----- nvinfo : EIATTR_KPARAM_INFO
	.align		4
.L_62:
        /*0008*/ 	.byte	0x04, 0x17
        /*000a*/ 	.short	(.L_64 - .L_63)
.L_63:
        /*000c*/ 	.word	0x00000000
        /*0010*/ 	.short	0x0000
        /*0012*/ 	.short	0x0000
        /*0014*/ 	.byte	0x00, 0xf5, 0x21, 0x00


	//----- nvinfo : EIATTR_SPARSE_MMA_MASK
	.align		4
.L_64:
        /*0018*/ 	.byte	0x03, 0x50
        /*001a*/ 	.short	0x0000


	//----- nvinfo : EIATTR_MAXREG_COUNT
	.align		4
        /*001c*/ 	.byte	0x03, 0x1b
        /*001e*/ 	.short	0x00ff


	//----- nvinfo : EIATTR_NUM_BARRIERS
	.align		4
        /*0020*/ 	.byte	0x02, 0x4c
        /*0022*/ 	.byte	0x01
	.zero		1


	//----- nvinfo : EIATTR_MERCURY_ISA_VERSION
	.align		4
        /*0024*/ 	.byte	0x03, 0x5f
        /*0026*/ 	.short	0x0101


	//----- nvinfo : EIATTR_VRC_CTA_INIT_COUNT
	.align		4
        /*0028*/ 	.byte	0x02, 0x4a
	.zero		1
	.zero		1


	//----- nvinfo : EIATTR_EXIT_INSTR_OFFSETS
	.align		4
        /*002c*/ 	.byte	0x04, 0x1c
        /*002e*/ 	.short	(.L_66 - .L_65)


	//   ....[0]....
.L_65:
        /*0030*/ 	.word	0x00000300


	//----- nvinfo : EIATTR_CBANK_PARAM_SIZE
	.align		4
.L_66:
        /*0034*/ 	.byte	0x03, 0x19
        /*0036*/ 	.short	0x0008


	//----- nvinfo : EIATTR_PARAM_CBANK
	.align		4
        /*0038*/ 	.byte	0x04, 0x0a
        /*003a*/ 	.short	(.L_68 - .L_67)
	.align		4
.L_67:
        /*003c*/ 	.word	index@(.nv.constant0._ZN32_GLOBAL__N__76f37f9a_4_k_cu_main14memory_paddingEPf)
        /*0040*/ 	.short	0x0380
        /*0042*/ 	.short	0x0008


	//----- nvinfo : EIATTR_SW_WAR
	.align		4
.L_68:
        /*0044*/ 	.byte	0x04, 0x36
        /*0046*/ 	.short	(.L_70 - .L_69)
.L_69:
        /*0048*/ 	.word	0x00000008
.L_70:


//--------------------- .nv.info._ZN32_GLOBAL__N__76f37f9a_4_k_cu_main7permuteEPf --------------------------
	.section	.nv.info._ZN32_GLOBAL__N__76f37f9a_4_k_cu_main7permuteEPf,"",@"SHT_CUDA_INFO"
	.sectionflags	@""
	.align	4


	//----- nvinfo : EIATTR_CUDA_API_VERSION
	.align		4
        /*0000*/ 	.byte	0x04, 0x37
        /*0002*/ 	.short	(.L_72 - .L_71)
.L_71:
        /*0004*/ 	.word	0x00000082


	//----- nvinfo : EIATTR_KPARAM_INFO
	.align		4
.L_72:
        /*0008*/ 	.byte	0x04, 0x17
        /*000a*/ 	.short	(.L_74 - .L_73)
.L_73:
        /*000c*/ 	.word	0x00000000
        /*0010*/ 	.short	0x0000
        /*0012*/ 	.short	0x0000
        /*0014*/ 	.byte	0x00, 0xf5, 0x21, 0x00


	//----- nvinfo : EIATTR_SPARSE_MMA_MASK
	.align		4
.L_74:
        /*0018*/ 	.byte	0x03, 0x50
        /*001a*/ 	.short	0x0000


	//----- nvinfo : EIATTR_MAXREG_COUNT
	.align		4
        /*001c*/ 	.byte	0x03, 0x1b
        /*001e*/ 	.short	0x00ff


	//----- nvinfo : EIATTR_NUM_BARRIERS
	.align		4
        /*0020*/ 	.byte	0x02, 0x4c
        /*0022*/ 	.byte	0x01
	.zero		1


	//----- nvinfo : EIATTR_MERCURY_ISA_VERSION
	.align		4
        /*0024*/ 	.byte	0x03, 0x5f
        /*0026*/ 	.short	0x0101


	//----- nvinfo : EIATTR_VRC_CTA_INIT_COUNT
	.align		4
        /*0028*/ 	.byte	0x02, 0x4a
	.zero		1
	.zero		1


	//----- nvinfo : EIATTR_EXIT_INSTR_OFFSETS
	.align		4
        /*002c*/ 	.byte	0x04, 0x1c
        /*002e*/ 	.short	(.L_76 - .L_75)


	//   ....[0]....
.L_75:
        /*0030*/ 	.word	0x00000300


	//----- nvinfo : EIATTR_CBANK_PARAM_SIZE
	.align		4
.L_76:
        /*0034*/ 	.byte	0x03, 0x19
        /*0036*/ 	.short	0x0008


	//----- nvinfo : EIATTR_PARAM_CBANK
	.align		4
        /*0038*/ 	.byte	0x04, 0x0a
        /*003a*/ 	.short	(.L_78 - .L_77)
	.align		4
.L_77:
        /*003c*/ 	.word	index@(.nv.constant0._ZN32_GLOBAL__N__76f37f9a_4_k_cu_main7permuteEPf)
        /*0040*/ 	.short	0x0380
        /*0042*/ 	.short	0x0008


	//----- nvinfo : EIATTR_SW_WAR
	.align		4
.L_78:
        /*0044*/ 	.byte	0x04, 0x36
        /*0046*/ 	.short	(.L_80 - .L_79)
.L_79:
        /*0048*/ 	.word	0x00000008
.L_80:


//--------------------- .nv.info._ZN32_GLOBAL__N__76f37f9a_4_k_cu_main14bank_conflict2EPf --------------------------
	.section	.nv.info._ZN32_GLOBAL__N__76f37f9a_4_k_cu_main14bank_conflict2EPf,"",@"SHT_CUDA_INFO"
	.sectionflags	@""
	.align	4


	//----- nvinfo : EIATTR_CUDA_API_VERSION
	.align		4
        /*0000*/ 	.byte	0x04, 0x37
        /*0002*/ 	.short	(.L_82 - .L_81)
.L_81:
        /*0004*/ 	.word	0x00000082


	//----- nvinfo : EIATTR_KPARAM_INFO
	.align		4
.L_82:
        /*0008*/ 	.byte	0x04, 0x17
        /*000a*/ 	.short	(.L_84 - .L_83)
.L_83:
        /*000c*/ 	.word	0x00000000
        /*0010*/ 	.short	0x0000
        /*0012*/ 	.short	0x0000
        /*0014*/ 	.byte	0x00, 0xf5, 0x21, 0x00


	//----- nvinfo : EIATTR_SPARSE_MMA_MASK
	.align		4
.L_84:
        /*0018*/ 	.byte	0x03, 0x50
        /*001a*/ 	.short	0x0000


	//----- nvinfo : EIATTR_MAXREG_COUNT
	.align		4
        /*001c*/ 	.byte	0x03, 0x1b
        /*001e*/ 	.short	0x00ff


	//----- nvinfo : EIATTR_NUM_BARRIERS
	.align		4
        /*0020*/ 	.byte	0x02, 0x4c
        /*0022*/ 	.byte	0x01
	.zero		1


	//----- nvinfo : EIATTR_MERCURY_ISA_VERSION
	.align		4
        /*0024*/ 	.byte	0x03, 0x5f
        /*0026*/ 	.short	0x0101


	//----- nvinfo : EIATTR_VRC_CTA_INIT_COUNT
	.align		4
        /*0028*/ 	.byte	0x02, 0x4a
	.zero		1
	.zero		1


	//----- nvinfo : EIATTR_EXIT_INSTR_OFFSETS
	.align		4
        /*002c*/ 	.byte	0x04, 0x1c
        /*002e*/ 	.short	(.L_86 - .L_85)


	//   ....[0]....
.L_85:
        /*0030*/ 	.word	0x00000180


	//----- nvinfo : EIATTR_CBANK_PARAM_SIZE
	.align		4
.L_86:
        /*0034*/ 	.byte	0x03, 0x19
        /*0036*/ 	.short	0x0008


	//----- nvinfo : EIATTR_PARAM_CBANK
	.align		4
        /*0038*/ 	.byte	0x04, 0x0a
        /*003a*/ 	.short	(.L_88 - .L_87)
	.align		4
.L_87:
        /*003c*/ 	.word	index@(.nv.constant0._ZN32_GLOBAL__N__76f37f9a_4_k_cu_main14bank_conflict2EPf)
        /*0040*/ 	.short	0x0380
        /*0042*/ 	.short	0x0008


	//----- nvinfo : EIATTR_SW_WAR
	.align		4
.L_88:
        /*0044*/ 	.byte	0x04, 0x36
        /*0046*/ 	.short	(.L_90 - .L_89)
.L_89:
        /*0048*/ 	.word	0x00000008
.L_90:


//--------------------- .nv.info._ZN32_GLOBAL__N__76f37f9a_4_k_cu_main13bank_conflictEPfi --------------------------
	.section	.nv.info._ZN32_GLOBAL__N__76f37f9a_4_k_cu_main13bank_conflictEPfi,"",@"SHT_CUDA_INFO"
	.sectionflags	@""
	.align	4


	//----- nvinfo : EIATTR_CUDA_API_VERSION
	.align		4
        /*0000*/ 	.byte	0x04, 0x37
        /*0002*/ 	.short	(.L_92 - .L_91)
.L_91:
        /*0004*/ 	.word	0x00000082


	//----- nvinfo : EIATTR_KPARAM_INFO
	.align		4
.L_92:
        /*0008*/ 	.byte	0x04, 0x17
        /*000a*/ 	.short	(.L_94 - .L_93)
.L_93:
        /*000c*/ 	.word	0x00000000
        /*0010*/ 	.short	0x0001
        /*0012*/ 	.short	0x0008
        /*0014*/ 	.byte	0x00, 0xf0, 0x11, 0x00


	//----- nvinfo : EIATTR_KPARAM_INFO
	.align		4
.L_94:
        /*0018*/ 	.byte	0x04, 0x17
        /*001a*/ 	.short	(.L_96 - .L_95)
.L_95:
        /*001c*/ 	.word	0x00000000
        /*0020*/ 	.short	0x0000
        /*0022*/ 	.short	0x0000
        /*0024*/ 	.byte	0x00, 0xf5, 0x21, 0x00


	//----- nvinfo : EIATTR_SPARSE_MMA_MASK
	.align		4
.L_96:
        /*0028*/ 	.byte	0x03, 0x50
        /*002a*/ 	.short	0x0000


	//----- nvinfo : EIATTR_MAXREG_COUNT
	.align		4
        /*002c*/ 	.byte	0x03, 0x1b
        /*002e*/ 	.short	0x00ff


	//----- nvinfo : EIATTR_NUM_BARRIERS
	.align		4
        /*0030*/ 	.byte	0x02, 0x4c
        /*0032*/ 	.byte	0x01
	.zero		1


	//----- nvinfo : EIATTR_MERCURY_ISA_VERSION
	.align		4
        /*0034*/ 	.byte	0x03, 0x5f
        /*0036*/ 	.short	0x0101


	//----- nvinfo : EIATTR_VRC_CTA_INIT_COUNT
	.align		4
        /*0038*/ 	.byte	0x02, 0x4a
	.zero		1
	.zero		1


	//----- nvinfo : EIATTR_EXIT_INSTR_OFFSETS
	.align		4
        /*003c*/ 	.byte	0x04, 0x1c
        /*003e*/ 	.short	(.L_98 - .L_97)


	//   ....[0]....
.L_97:
        /*0040*/ 	.word	0x00000880


	//   ....[1]....
        /*0044*/ 	.word	0x000008d0


	//----- nvinfo : EIATTR_CRS_STACK_SIZE
	.align		4
.L_98:
        /*0048*/ 	.byte	0x04, 0x1e
        /*004a*/ 	.short	(.L_100 - .L_99)
.L_99:
        /*004c*/ 	.word	0x00000000


	//----- nvinfo : EIATTR_CBANK_PARAM_SIZE
	.align		4
.L_100:
        /*0050*/ 	.byte	0x03, 0x19
        /*0052*/ 	.short	0x000c


	//----- nvinfo : EIATTR_PARAM_CBANK
	.align		4
        /*0054*/ 	.byte	0x04, 0x0a
        /*0056*/ 	.short	(.L_102 - .L_101)
	.align		4
.L_101:
        /*0058*/ 	.word	index@(.nv.constant0._ZN32_GLOBAL__N__76f37f9a_4_k_cu_main13bank_conflictEPfi)
        /*005c*/ 	.short	0x0380
        /*005e*/ 	.short	0x000c


	//----- nvinfo : EIATTR_SW_WAR
	.align		4
.L_102:
        /*0060*/ 	.byte	0x04, 0x36
        /*0062*/ 	.short	(.L_104 - .L_103)
.L_103:
        /*0064*/ 	.word	0x00000008
.L_104:


//--------------------- .nv.callgraph             --------------------------
	.section	.nv.callgraph,"",@"SHT_CUDA_CALLGRAPH"
	.align	4
	.sectionentsize	8
	.align		4
        /*0000*/ 	.word	0x00000000
	.align		4
        /*0004*/ 	.word	0xffffffff
	.align		4
        /*0008*/ 	.word	0x00000000
	.align		4
        /*000c*/ 	.word	0xfffffffe
	.align		4
        /*0010*/ 	.word	0x00000000
	.align		4
        /*0014*/ 	.word	0xfffffffd
	.align		4
        /*0018*/ 	.word	0x00000000
	.align		4
        /*001c*/ 	.word	0xfffffffc


//--------------------- .nv.constant4             --------------------------
	.section	.nv.constant4,"a",@progbits
	.align	8
	.align		8
.nv.constant4:
        /*0000*/ 	.dword	__cudart_i2opi_f


//--------------------- .text._ZN32_GLOBAL__N__76f37f9a_4_k_cu_main22transpose_with_swizzleEPKiPi --------------------------
	.section	.text._ZN32_GLOBAL__N__76f37f9a_4_k_cu_main22transpose_with_swizzleEPKiPi,"ax",@progbits
	.align	128
.text._ZN32_GLOBAL__N__76f37f9a_4_k_cu_main22transpose_with_swizzleEPKiPi:
        .type           _ZN32_GLOBAL__N__76f37f9a_4_k_cu_main22transpose_with_swizzleEPKiPi,@function
        .size           _ZN32_GLOBAL__N__76f37f9a_4_k_cu_main22transpose_with_swizzleEPKiPi,(.L_x_11 - _ZN32_GLOBAL__N__76f37f9a_4_k_cu_main22transpose_with_swizzleEPKiPi)
        .other          _ZN32_GLOBAL__N__76f37f9a_4_k_cu_main22transpose_with_swizzleEPKiPi,@"STO_CUDA_ENTRY STV_DEFAULT"
_ZN32_GLOBAL__N__76f37f9a_4_k_cu_main22transpose_with_swizzleEPKiPi:
[----:B------:R-:W-:Y:S01]  /*0000*/  LDC R1, c[0x0][0x37c] ;  /* 0x0000df00ff017b82 */ /* 0x000fe20000000800 */
[----:B------:R-:W0:Y:S07]  /*0010*/  S2R R4, SR_TID.Y ;  /* 0x0000000000047919 */ /* 0x000e2e0000002200 */
[----:B------:R-:W1:Y:S01]  /*0020*/  LDC.64 R2, c[0x0][0x380] ;  /* 0x0000e000ff027b82 */ /* 0x000e620000000a00 */
[----:B------:R-:W2:Y:S01]  /*0030*/  LDCU.64 UR6, c[0x0][0x358] ;  /* 0x00006b00ff0677ac */ /* 0x000ea20008000a00 */
[----:B------:R-:W0:Y:S01]  /*0040*/  S2R R9, SR_TID.X ;  /* 0x0000000000097919 */ /* 0x000e220000002100 */
[----:B------:R-:W3:Y:S01]  /*0050*/  S2R R10, SR_CTAID.Y ;  /* 0x00000000000a7919 */ /* 0x000ee20000002600 */
[----:B------:R-:W4:Y:S01]  /*0060*/  S2R R8, SR_CTAID.X ;  /* 0x0000000000087919 */ /* 0x000f220000002500 */
[----:B0-----:R-:W-:-:S04]  /*0070*/  IMAD R5, R4, 0x20, R9 ;  /* 0x0000002004057824 */ /* 0x001fc800078e0209 */
[----:B---3--:R-:W-:-:S05]  /*0080*/  IMAD R0, R10, 0x400, R5 ;  /* 0x000004000a007824 */ /* 0x008fca00078e0205 */
[----:B----4-:R-:W-:-:S05]  /*0090*/  LEA R7, R8, R0, 0x5 ;  /* 0x0000000008077211 */ /* 0x010fca00078e28ff */
[----:B-1----:R-:W-:-:S05]  /*00a0*/  IMAD.WIDE.U32 R2, R7, 0x4, R2 ;  /* 0x0000000407027825 */ /* 0x002fca00078e0002 */
[----:B--2---:R0:W2:Y:S01]  /*00b0*/  LDG.E R6, desc[UR6][R2.64] ;  /* 0x0000000602067981 */ /* 0x0040a2000c1e1900 */
[----:B------:R-:W1:Y:S01]  /*00c0*/  S2UR UR5, SR_CgaCtaId ;  /* 0x00000000000579c3 */ /* 0x000e620000008800 */
[----:B------:R-:W-:Y:S01]  /*00d0*/  IMAD.SHL.U32 R0, R4, 0x4, RZ ;  /* 0x0000000404007824 */ /* 0x000fe200078e00ff */
[----:B------:R-:W-:Y:S01]  /*00e0*/  UMOV UR4, 0x400 ;  /* 0x0000040000047882 */ /* 0x000fe20000000000 */
[----:B------:R-:W-:Y:S02]  /*00f0*/  LEA.HI R4, R9, R4, RZ, 0x1b ;  /* 0x0000000409047211 */ /* 0x000fe400078fd8ff */
[----:B------:R-:W-:Y:S02]  /*0100*/  LEA R5, R8, R5, 0xa ;  /* 0x0000000508057211 */ /* 0x000fe400078e50ff */
[----:B------:R-:W-:Y:S01]  /*0110*/  LOP3.LUT R0, R0, 0xc, RZ, 0xc0, !PT ;  /* 0x0000000c00007812 */ /* 0x000fe200078ec0ff */
[----:B0-----:R-:W0:Y:S02]  /*0120*/  LDC.64 R2, c[0x0][0x388] ;  /* 0x0000e200ff027b82 */ /* 0x001e240000000a00 */
[----:B------:R-:W-:Y:S01]  /*0130*/  IMAD R5, R10, 0x20, R5 ;  /* 0x000000200a057824 */ /* 0x000fe200078e0205 */
[----:B------:R-:W-:Y:S01]  /*0140*/  LOP3.LUT R0, R0, 0x1f, R9, 0x78, !PT ;  /* 0x0000001f00007812 */ /* 0x000fe200078e7809 */
[----:B-1----:R-:W-:-:S06]  /*0150*/  ULEA UR4, UR5, UR4, 0x18 ;  /* 0x0000000405047291 */ /* 0x002fcc000f8ec0ff */
[----:B------:R-:W-:Y:S02]  /*0160*/  LEA R7, R4, UR4, 0x7 ;  /* 0x0000000404077c11 */ /* 0x000fe4000f8e38ff */
[C---:B------:R-:W-:Y:S01]  /*0170*/  LEA R9, R0.reuse, UR4, 0x7 ;  /* 0x0000000400097c11 */ /* 0x040fe2000f8e38ff */
[----:B0-----:R-:W-:Y:S01]  /*0180*/  IMAD.WIDE.U32 R2, R5, 0x4, R2 ;  /* 0x0000000405027825 */ /* 0x001fe200078e0002 */
[----:B------:R-:W-:-:S03]  /*0190*/  LEA R7, R0, R7, 0x2 ;  /* 0x0000000700077211 */ /* 0x000fc600078e10ff */
[----:B------:R-:W-:Y:S02]  /*01a0*/  IMAD R9, R4, 0x4, R9 ;  /* 0x0000000404097824 */ /* 0x000fe400078e0209 */
[----:B--2---:R-:W-:Y:S01]  /*01b0*/  STS [R7], R6 ;  /* 0x0000000607007388 */ /* 0x004fe20000000800 */
[----:B------:R-:W-:Y:S06]  /*01c0*/  BAR.SYNC.DEFER_BLOCKING 0x0 ;  /* 0x0000000000007b1d */ /* 0x000fec0000010000 */
[----:B------:R-:W0:Y:S04]  /*01d0*/  LDS R9, [R9] ;  /* 0x0000000009097984 */ /* 0x000e280000000800 */
[----:B0-----:R-:W-:Y:S01]  /*01e0*/  STG.E desc[UR6][R2.64], R9 ;  /* 0x0000000902007986 */ /* 0x001fe2000c101906 */
[----:B------:R-:W-:Y:S05]  /*01f0*/  EXIT ;  /* 0x000000000000794d */ /* 0x000fea0003800000 */
.L_x_0:
[----:B------:R-:W-:-:S00]  /*0200*/  BRA `(.L_x_0) ;  /* 0xfffffffc00fc7947 */ /* 0x000fc0000383ffff */
[----:B------:R-:W-:-:S00]  /*0210*/  NOP ;  /* 0x0000000000007918 */ /* 0x000fc00000000000 */
        /* <DEDUP_REMOVED lines=14> */
.L_x_11:


//--------------------- .text._ZN32_GLOBAL__N__76f37f9a_4_k_cu_main20transpose_no_swizzleEPKiPi --------------------------
	.section	.text._ZN32_GLOBAL__N__76f37f9a_4_k_cu_main20transpose_no_swizzleEPKiPi,"ax",@progbits
	.align	128
.text._ZN32_GLOBAL__N__76f37f9a_4_k_cu_main20transpose_no_swizzleEPKiPi:
        .type           _ZN32_GLOBAL__N__76f37f9a_4_k_cu_main20transpose_no_swizzleEPKiPi,@function
        .size           _ZN32_GLOBAL__N__76f37f9a_4_k_cu_main20transpose_no_swizzleEPKiPi,(.L_x_12 - _ZN32_GLOBAL__N__76f37f9a_4_k_cu_main20transpose_no_swizzleEPKiPi)
        .other          _ZN32_GLOBAL__N__76f37f9a_4_k_cu_main20transpose_no_swizzleEPKiPi,@"STO_CUDA_ENTRY STV_DEFAULT"
_ZN32_GLOBAL__N__76f37f9a_4_k_cu_main20transpose_no_swizzleEPKiPi:
[----:B------:R-:W-:Y:S01]  /*0000*/  LDC R1, c[0x0][0x37c] ;  /* 0x0000df00ff017b82 */ /* 0x000fe20000000800 */
[----:B------:R-:W0:Y:S07]  /*0010*/  S2R R8, SR_TID.X ;  /* 0x0000000000087919 */ /* 0x000e2e0000002100 */
[----:B------:R-:W1:Y:S01]  /*0020*/  LDC.64 R2, c[0x0][0x380] ;  /* 0x0000e000ff027b82 */ /* 0x000e620000000a00 */
[----:B------:R-:W2:Y:S01]  /*0030*/  LDCU.64 UR6, c[0x0][0x358] ;  /* 0x00006b00ff0677ac */ /* 0x000ea20008000a00 */
[----:B------:R-:W0:Y:S01]  /*0040*/  S2R R7, SR_TID.Y ;  /* 0x0000000000077919 */ /* 0x000e220000002200 */
[----:B------:R-:W3:Y:S01]  /*0050*/  S2R R11, SR_CTAID.Y ;  /* 0x00000000000b7919 */ /* 0x000ee20000002600 */
[----:B------:R-:W4:Y:S01]  /*0060*/  S2R R9, SR_CTAID.X ;  /* 0x0000000000097919 */ /* 0x000f220000002500 */
[----:B0-----:R-:W-:-:S04]  /*0070*/  LEA R0, R7, R8, 0x5 ;  /* 0x0000000807007211 */ /* 0x001fc800078e28ff */
[----:B---3--:R-:W-:-:S05]  /*0080*/  LEA R4, R11, R0, 0xa ;  /* 0x000000000b047211 */ /* 0x008fca00078e50ff */
[----:B----4-:R-:W-:-:S04]  /*0090*/  IMAD R5, R9, 0x20, R4 ;  /* 0x0000002009057824 */ /* 0x010fc800078e0204 */
[----:B-1----:R-:W-:-:S05]  /*00a0*/  IMAD.WIDE.U32 R2, R5, 0x4, R2 ;  /* 0x0000000405027825 */ /* 0x002fca00078e0002 */
[----:B--2---:R0:W2:Y:S01]  /*00b0*/  LDG.E R4, desc[UR6][R2.64] ;  /* 0x0000000602047981 */ /* 0x0040a2000c1e1900 */
[----:B------:R-:W1:Y:S01]  /*00c0*/  S2UR UR5, SR_CgaCtaId ;  /* 0x00000000000579c3 */ /* 0x000e620000008800 */
[----:B------:R-:W-:Y:S01]  /*00d0*/  UMOV UR4, 0x400 ;  /* 0x0000040000047882 */ /* 0x000fe20000000000 */
[----:B------:R-:W-:-:S05]  /*00e0*/  LEA R0, R9, R0, 0xa ;  /* 0x0000000009007211 */ /* 0x000fca00078e50ff */
[----:B------:R-:W-:Y:S01]  /*00f0*/  IMAD R9, R11, 0x20, R0 ;  /* 0x000000200b097824 */ /* 0x000fe200078e0200 */
[----:B0-----:R-:W0:Y:S01]  /*0100*/  LDC.64 R2, c[0x0][0x388] ;  /* 0x0000e200ff027b82 */ /* 0x001e220000000a00 */
        /* <DEDUP_REMOVED lines=11> */
.L_x_1:
        /* <DEDUP_REMOVED lines=12> */
.L_x_12:


//--------------------- .text._ZN32_GLOBAL__N__76f37f9a_4_k_cu_main14memory_paddingEPf --------------------------
	.section	.text._ZN32_GLOBAL__N__76f37f9a_4_k_cu_main14memory_paddingEPf,"ax",@progbits
	.align	128
.text._ZN32_GLOBAL__N__76f37f9a_4_k_cu_main14memory_paddingEPf:
        .type           _ZN32_GLOBAL__N__76f37f9a_4_k_cu_main14memory_paddingEPf,@function
        .size           _ZN32_GLOBAL__N__76f37f9a_4_k_cu_main14memory_paddingEPf,(.L_x_13 - _ZN32_GLOBAL__N__76f37f9a_4_k_cu_main14memory_paddingEPf)
        .other          _ZN32_GLOBAL__N__76f37f9a_4_k_cu_main14memory_paddingEPf,@"STO_CUDA_ENTRY STV_DEFAULT"
_ZN32_GLOBAL__N__76f37f9a_4_k_cu_main14memory_paddingEPf:
[----:B------:R-:W-:Y:S01]  /*0000*/  LDC R1, c[0x0][0x37c] ;  /* 0x0000df00ff017b82 */ /* 0x000fe20000000800 */
[----:B------:R-:W0:Y:S01]  /*0010*/  S2R R3, SR_CgaCtaId ;  /* 0x0000000000037919 */ /* 0x000e220000008800 */
[----:B------:R-:W-:-:S06]  /*0020*/  MOV R0, 0x400 ;  /* 0x0000040000007802 */ /* 0x000fcc0000000f00 */
[----:B------:R-:W1:Y:S01]  /*0030*/  S2UR UR6, SR_CTAID.X ;  /* 0x00000000000679c3 */ /* 0x000e620000002500 */
[----:B------:R-:W2:Y:S01]  /*0040*/  LDCU.64 UR4, c[0x0][0x358] ;  /* 0x00006b00ff0477ac */ /* 0x000ea20008000a00 */
[----:B------:R-:W3:Y:S06]  /*0050*/  S2R R4, SR_TID.X ;  /* 0x0000000000047919 */ /* 0x000eec0000002100 */
[----:B------:R-:W1:Y:S01]  /*0060*/  LDC R5, c[0x0][0x360] ;  /* 0x0000d800ff057b82 */ /* 0x000e620000000800 */
[----:B0-----:R-:W-:Y:S02]  /*0070*/  LEA R3, R3, R0, 0x18 ;  /* 0x0000000003037211 */ /* 0x001fe400078ec0ff */
[----:B---3--:R-:W-:Y:S01]  /*0080*/  LOP3.LUT R0, R4, 0x1f, RZ, 0xc0, !PT ;  /* 0x0000001f04007812 */ /* 0x008fe200078ec0ff */
[----:B-1----:R-:W-:-:S04]  /*0090*/  IMAD R5, R5, UR6, R4 ;  /* 0x0000000605057c24 */ /* 0x002fc8000f8e0204 */
[----:B------:R-:W-:Y:S02]  /*00a0*/  IMAD R0, R0, 0x84, R3 ;  /* 0x0000008400007824 */ /* 0x000fe400078e0203 */
[----:B------:R-:W0:Y:S03]  /*00b0*/  LDC.64 R2, c[0x0][0x380] ;  /* 0x0000e000ff027b82 */ /* 0x000e260000000a00 */
[----:B------:R-:W-:Y:S04]  /*00c0*/  STS [R0], RZ ;  /* 0x000000ff00007388 */ /* 0x000fe80000000800 */
[----:B------:R-:W-:Y:S04]  /*00d0*/  STS [R0+0x4], RZ ;  /* 0x000004ff00007388 */ /* 0x000fe80000000800 */
[----:B------:R-:W-:Y:S04]  /*00e0*/  STS [R0+0x8], RZ ;  /* 0x000008ff00007388 */ /* 0x000fe80000000800 */
[----:B------:R-:W-:Y:S04]  /*00f0*/  STS [R0+0xc], RZ ;  /* 0x00000cff00007388 */ /* 0x000fe80000000800 */
[----:B------:R-:W-:Y:S04]  /*0100*/  STS [R0+0x10], RZ ;  /* 0x000010ff00007388 */ /* 0x000fe80000000800 */
[----:B------:R-:W-:Y:S01]  /*0110*/  STS [R0+0x14], RZ ;  /* 0x000014ff00007388 */ /* 0x000fe20000000800 */
[----:B0-----:R-:W-:-:S03]  /*0120*/  IMAD.WIDE.U32 R2, R5, 0x4, R2 ;  /* 0x0000000405027825 */ /* 0x001fc600078e0002 */
[----:B------:R-:W-:Y:S04]  /*0130*/  STS [R0+0x18], RZ ;  /* 0x000018ff00007388 */ /* 0x000fe80000000800 */
        /* <DEDUP_REMOVED lines=24> */
[----:B------:R-:W-:Y:S01]  /*02c0*/  STS [R0+0x7c], RZ ;  /* 0x00007cff00007388 */ /* 0x000fe20000000800 */
[----:B------:R-:W-:Y:S06]  /*02d0*/  BAR.SYNC.DEFER_BLOCKING 0x0 ;  /* 0x0000000000007b1d */ /* 0x000fec0000010000 */
[----:B------:R-:W2:Y:S04]  /*02e0*/  LDS R7, [R0+0x7c] ;  /* 0x00007c0000077984 */ /* 0x000ea80000000800 */
[----:B--2---:R-:W-:Y:S01]  /*02f0*/  STG.E desc[UR4][R2.64], R7 ;  /* 0x0000000702007986 */ /* 0x004fe2000c101904 */
[----:B------:R-:W-:Y:S05]  /*0300*/  EXIT ;  /* 0x000000000000794d */ /* 0x000fea0003800000 */
.L_x_2:
        /* <DEDUP_REMOVED lines=15> */
.L_x_13:


//--------------------- .text._ZN32_GLOBAL__N__76f37f9a_4_k_cu_main7permuteEPf --------------------------
	.section	.text._ZN32_GLOBAL__N__76f37f9a_4_k_cu_main7permuteEPf,"ax",@progbits
	.align	128
.text._ZN32_GLOBAL__N__76f37f9a_4_k_cu_main7permuteEPf:
        .type           _ZN32_GLOBAL__N__76f37f9a_4_k_cu_main7permuteEPf,@function
        .size           _ZN32_GLOBAL__N__76f37f9a_4_k_cu_main7permuteEPf,(.L_x_14 - _ZN32_GLOBAL__N__76f37f9a_4_k_cu_main7permuteEPf)
        .other          _ZN32_GLOBAL__N__76f37f9a_4_k_cu_main7permuteEPf,@"STO_CUDA_ENTRY STV_DEFAULT"
_ZN32_GLOBAL__N__76f37f9a_4_k_cu_main7permuteEPf:
[----:B------:R-:W-:Y:S01]  /*0000*/  LDC R1, c[0x0][0x37c] ;  /* 0x0000df00ff017b82 */ /* 0x000fe20000000800 */
[----:B------:R-:W0:Y:S07]  /*0010*/  S2R R4, SR_TID.X ;  /* 0x0000000000047919 */ /* 0x000e2e0000002100 */
[----:B------:R-:W1:Y:S01]  /*0020*/  S2UR UR5, SR_CgaCtaId ;  /* 0x00000000000579c3 */ /* 0x000e620000008800 */
[----:B------:R-:W-:-:S07]  /*0030*/  UMOV UR4, 0x400 ;  /* 0x0000040000047882 */ /* 0x000fce0000000000 */
[----:B------:R-:W2:Y:S08]  /*0040*/  S2UR UR6, SR_CTAID.X ;  /* 0x00000000000679c3 */ /* 0x000eb00000002500 */
[----:B------:R-:W2:Y:S01]  /*0050*/  LDC R5, c[0x0][0x360] ;  /* 0x0000d800ff057b82 */ /* 0x000ea20000000800 */
[----:B-1----:R-:W-:-:S07]  /*0060*/  ULEA UR4, UR5, UR4, 0x18 ;  /* 0x0000000405047291 */ /* 0x002fce000f8ec0ff */
[----:B------:R-:W1:Y:S01]  /*0070*/  LDC.64 R2, c[0x0][0x380] ;  /* 0x0000e000ff027b82 */ /* 0x000e620000000a00 */
[----:B0-----:R-:W-:-:S04]  /*0080*/  SHF.L.U32 R0, R4, 0x2, RZ ;  /* 0x0000000204007819 */ /* 0x001fc800000006ff */
[----:B------:R-:W-:-:S05]  /*0090*/  LOP3.LUT R0, R0, 0x7c, RZ, 0xc0, !PT ;  /* 0x0000007c00007812 */ /* 0x000fca00078ec0ff */
[----:B------:R-:W-:Y:S01]  /*00a0*/  STS [R0+UR4], RZ ;  /* 0x000000ff00007988 */ /* 0x000fe20008000804 */
[----:B--2---:R-:W-:-:S03]  /*00b0*/  IMAD R5, R5, UR6, R4 ;  /* 0x0000000605057c24 */ /* 0x004fc6000f8e0204 */
[----:B------:R-:W-:Y:S04]  /*00c0*/  STS [R0+UR4+0x80], RZ ;  /* 0x000080ff00007988 */ /* 0x000fe80008000804 */
[----:B------:R-:W-:Y:S01]  /*00d0*/  STS [R0+UR4+0x100], RZ ;  /* 0x000100ff00007988 */ /* 0x000fe20008000804 */
[----:B-1----:R-:W-:-:S03]  /*00e0*/  IMAD.WIDE.U32 R2, R5, 0x4, R2 ;  /* 0x0000000405027825 */ /* 0x002fc600078e0002 */
[----:B------:R-:W-:Y:S04]  /*00f0*/  STS [R0+UR4+0x180], RZ ;  /* 0x000180ff00007988 */ /* 0x000fe80008000804 */
        /* <DEDUP_REMOVED lines=27> */
[----:B------:R-:W-:Y:S01]  /*02b0*/  STS [R0+UR4+0xf80], RZ ;  /* 0x000f80ff00007988 */ /* 0x000fe20008000804 */
[----:B------:R-:W-:Y:S06]  /*02c0*/  BAR.SYNC.DEFER_BLOCKING 0x0 ;  /* 0x0000000000007b1d */ /* 0x000fec0000010000 */
[----:B------:R-:W0:Y:S01]  /*02d0*/  LDS R7, [R0+UR4+0xf80] ;  /* 0x000f800400077984 */ /* 0x000e220008000800 */
[----:B------:R-:W0:Y:S03]  /*02e0*/  LDCU.64 UR4, c[0x0][0x358] ;  /* 0x00006b00ff0477ac */ /* 0x000e260008000a00 */
[----:B0-----:R-:W-:Y:S01]  /*02f0*/  STG.E desc[UR4][R2.64], R7 ;  /* 0x0000000702007986 */ /* 0x001fe2000c101904 */
[----:B------:R-:W-:Y:S05]  /*0300*/  EXIT ;  /* 0x000000000000794d */ /* 0x000fea0003800000 */
.L_x_3:
        /* <DEDUP_REMOVED lines=15> */
.L_x_14:


//--------------------- .text._ZN32_GLOBAL__N__76f37f9a_4_k_cu_main14bank_conflict2EPf --------------------------
	.section	.text._ZN32_GLOBAL__N__76f37f9a_4_k_cu_main14bank_conflict2EPf,"ax",@progbits
	.align	128
.text._ZN32_GLOBAL__N__76f37f9a_4_k_cu_main14bank_conflict2EPf:
        .type           _ZN32_GLOBAL__N__76f37f9a_4_k_cu_main14bank_conflict2EPf,@function
        .size           _ZN32_GLOBAL__N__76f37f9a_4_k_cu_main14bank_conflict2EPf,(.L_x_15 - _ZN32_GLOBAL__N__76f37f9a_4_k_cu_main14bank_conflict2EPf)
        .other          _ZN32_GLOBAL__N__76f37f9a_4_k_cu_main14bank_conflict2EPf,@"STO_CUDA_ENTRY STV_DEFAULT"
_ZN32_GLOBAL__N__76f37f9a_4_k_cu_main14bank_conflict2EPf:
        /* <DEDUP_REMOVED lines=10> */
[----:B------:R-:W-:Y:S01]  /*00a0*/  STS.128 [R0+UR4], RZ ;  /* 0x000000ff00007988 */ /* 0x000fe20008000c04 */
[----:B--2---:R-:W-:-:S03]  /*00b0*/  IMAD R5, R5, UR6, R4 ;  /* 0x0000000605057c24 */ /* 0x004fc6000f8e0204 */
[----:B------:R-:W-:Y:S04]  /*00c0*/  STS.128 [R0+UR4+0x10], RZ ;  /* 0x000010ff00007988 */ /* 0x000fe80008000c04 */
[----:B------:R-:W-:Y:S01]  /*00d0*/  STS.128 [R0+UR4+0x20], RZ ;  /* 0x000020ff00007988 */ /* 0x000fe20008000c04 */
[----:B-1----:R-:W-:-:S03]  /*00e0*/  IMAD.WIDE.U32 R2, R5, 0x4, R2 ;  /* 0x0000000405027825 */ /* 0x002fc600078e0002 */
[----:B------:R-:W-:Y:S04]  /*00f0*/  STS.128 [R0+UR4+0x30], RZ ;  /* 0x000030ff00007988 */ /* 0x000fe80008000c04 */
[----:B------:R-:W-:Y:S04]  /*0100*/  STS.128 [R0+UR4+0x40], RZ ;  /* 0x000040ff00007988 */ /* 0x000fe80008000c04 */
[----:B------:R-:W-:Y:S04]  /*0110*/  STS.128 [R0+UR4+0x50], RZ ;  /* 0x000050ff00007988 */ /* 0x000fe80008000c04 */
[----:B------:R-:W-:Y:S04]  /*0120*/  STS.128 [R0+UR4+0x60], RZ ;  /* 0x000060ff00007988 */ /* 0x000fe80008000c04 */
[----:B------:R-:W-:Y:S01]  /*0130*/  STS.128 [R0+UR4+0x70], RZ ;  /* 0x000070ff00007988 */ /* 0x000fe20008000c04 */
[----:B------:R-:W-:Y:S06]  /*0140*/  BAR.SYNC.DEFER_BLOCKING 0x0 ;  /* 0x0000000000007b1d */ /* 0x000fec0000010000 */
[----:B------:R-:W0:Y:S01]  /*0150*/  LDS R7, [R0+UR4+0x7c] ;  /* 0x00007c0400077984 */ /* 0x000e220008000800 */
[----:B------:R-:W0:Y:S03]  /*0160*/  LDCU.64 UR4, c[0x0][0x358] ;  /* 0x00006b00ff0477ac */ /* 0x000e260008000a00 */
[----:B0-----:R-:W-:Y:S01]  /*0170*/  STG.E desc[UR4][R2.64], R7 ;  /* 0x0000000702007986 */ /* 0x001fe2000c101904 */
[----:B------:R-:W-:Y:S05]  /*0180*/  EXIT ;  /* 0x000000000000794d */ /* 0x000fea0003800000 */
.L_x_4:
        /* <DEDUP_REMOVED lines=15> */
.L_x_15:


//--------------------- .text._ZN32_GLOBAL__N__76f37f9a_4_k_cu_main13bank_conflictEPfi --------------------------
	.section	.text._ZN32_GLOBAL__N__76f37f9a_4_k_cu_main13bank_conflictEPfi,"ax",@progbits
	.align	128
.text._ZN32_GLOBAL__N__76f37f9a_4_k_cu_main13bank_conflictEPfi:
        .type           _ZN32_GLOBAL__N__76f37f9a_4_k_cu_main13bank_conflictEPfi,@function
        .size           _ZN32_GLOBAL__N__76f37f9a_4_k_cu_main13bank_conflictEPfi,(.L_x_16 - _ZN32_GLOBAL__N__76f37f9a_4_k_cu_main13bank_conflictEPfi)
        .other          _ZN32_GLOBAL__N__76f37f9a_4_k_cu_main13bank_conflictEPfi,@"STO_CUDA_ENTRY STV_DEFAULT"
_ZN32_GLOBAL__N__76f37f9a_4_k_cu_main13bank_conflictEPfi:
[----:B------:R-:W-:Y:S01]  /*0000*/  LDC R1, c[0x0][0x37c] ;  /* 0x0000df00ff017b82 */ /* 0x000fe20000000800 */
[----:B------:R-:W0:Y:S07]  /*0010*/  S2R R2, SR_TID.X ;  /* 0x0000000000027919 */ /* 0x000e2e0000002100 */
[----:B------:R-:W1:Y:S01]  /*0020*/  S2UR UR4, SR_CTAID.X ;  /* 0x00000000000479c3 */ /* 0x000e620000002500 */
[----:B------:R-:W2:Y:S01]  /*0030*/  LDCU.64 UR6, c[0x0][0x358] ;  /* 0x00006b00ff0677ac */ /* 0x000ea20008000a00 */
[----:B------:R-:W-:Y:S06]  /*0040*/  BSSY.RECONVERGENT B0, `(.L_x_5) ;  /* 0x0000067000007945 */ /* 0x000fec0003800200 */
[----:B------:R-:W1:Y:S01]  /*0050*/  LDC R5, c[0x0][0x360] ;  /* 0x0000d800ff057b82 */ /* 0x000e620000000800 */
[----:B0-----:R-:W-:-:S04]  /*0060*/  LOP3.LUT R0, R2, 0x1f, RZ, 0xc0, !PT ;  /* 0x0000001f02007812 */ /* 0x001fc800078ec0ff */
[----:B------:R-:W-:-:S04]  /*0070*/  I2FP.F32.U32 R0, R0 ;  /* 0x0000000000007245 */ /* 0x000fc80000201000 */
[C---:B------:R-:W-:Y:S01]  /*0080*/  FSETP.GE.AND P0, PT, |R0|.reuse, 105615, PT ;  /* 0x47ce47800000780b */ /* 0x040fe20003f06200 */
[----:B------:R-:W-:-:S04]  /*0090*/  FMUL R4, R0, 0.63661974668502807617 ;  /* 0x3f22f98300047820 */ /* 0x000fc80000400000 */
[----:B------:R-:W0:Y:S02]  /*00a0*/  F2I.NTZ R8, R4 ;  /* 0x0000000400087305 */ /* 0x000e240000203100 */
[----:B0-----:R-:W-:-:S05]  /*00b0*/  I2FP.F32.S32 R3, R8 ;  /* 0x0000000800037245 */ /* 0x001fca0000201400 */
[----:B------:R-:W-:-:S04]  /*00c0*/  FFMA R6, R3, -1.5707962512969970703, R0 ;  /* 0xbfc90fda03067823 */ /* 0x000fc80000000000 */
[----:B------:R-:W-:-:S04]  /*00d0*/  FFMA R6, R3, -7.5497894158615963534e-08, R6 ;  /* 0xb3a2216803067823 */ /* 0x000fc80000000006 */
[----:B------:R-:W-:Y:S01]  /*00e0*/  FFMA R9, R3, -5.3903029534742383927e-15, R6 ;  /* 0xa7c234c503097823 */ /* 0x000fe20000000006 */
[----:B-1----:R-:W-:Y:S01]  /*00f0*/  IMAD R3, R5, UR4, R2 ;  /* 0x0000000405037c24 */ /* 0x002fe2000f8e0202 */
[----:B--2---:R-:W-:Y:S06]  /*0100*/  @!P0 BRA `(.L_x_6) ;  /* 0x0000000400688947 */ /* 0x004fec0003800000 */
[----:B------:R-:W-:-:S13]  /*0110*/  FSETP.NEU.AND P0, PT, |R0|, +INF , PT ;  /* 0x7f8000000000780b */ /* 0x000fda0003f0d200 */
[----:B------:R-:W-:Y:S01]  /*0120*/  @!P0 FMUL R9, RZ, R0 ;  /* 0x00000000ff098220 */ /* 0x000fe20000400000 */
[----:B------:R-:W-:Y:S01]  /*0130*/  @!P0 IMAD.MOV.U32 R8, RZ, RZ, RZ ;  /* 0x000000ffff088224 */ /* 0x000fe200078e00ff */
[----:B------:R-:W-:Y:S06]  /*0140*/  @!P0 BRA `(.L_x_6) ;  /* 0x0000000400588947 */ /* 0x000fec0003800000 */
[----:B------:R-:W-:Y:S01]  /*0150*/  IMAD.SHL.U32 R4, R0, 0x100, RZ ;  /* 0x0000010000047824 */ /* 0x000fe200078e00ff */
[----:B------:R-:W0:Y:S01]  /*0160*/  LDCU.64 UR8, c[0x4][URZ] ;  /* 0x01000000ff0877ac */ /* 0x000e220008000a00 */
[----:B------:R-:W-:Y:S02]  /*0170*/  IMAD.MOV.U32 R11, RZ, RZ, RZ ;  /* 0x000000ffff0b7224 */ /* 0x000fe400078e00ff */
[----:B------:R-:W-:Y:S01]  /*0180*/  IMAD.MOV.U32 R9, RZ, RZ, RZ ;  /* 0x000000ffff097224 */ /* 0x000fe200078e00ff */
[----:B------:R-:W-:Y:S01]  /*0190*/  LOP3.LUT R8, R4, 0x80000000, RZ, 0xfc, !PT ;  /* 0x8000000004087812 */ /* 0x000fe200078efcff */
[----:B------:R-:W-:Y:S01]  /*01a0*/  UMOV UR5, URZ ;  /* 0x000000ff00057c82 */ /* 0x000fe20008000000 */
[----:B------:R-:W-:-:S05]  /*01b0*/  UMOV UR4, URZ ;  /* 0x000000ff00047c82 */ /* 0x000fca0008000000 */
.L_x_7:
[----:B0-----:R-:W-:Y:S02]  /*01c0*/  IMAD.U32 R6, RZ, RZ, UR8 ;  /* 0x00000008ff067e24 */ /* 0x001fe4000f8e00ff */
[----:B------:R-:W-:-:S05]  /*01d0*/  IMAD.U32 R7, RZ, RZ, UR9 ;  /* 0x00000009ff077e24 */ /* 0x000fca000f8e00ff */
[----:B------:R-:W2:Y:S01]  /*01e0*/  LDG.E.CONSTANT R5, desc[UR6][R6.64] ;  /* 0x0000000606057981 */ /* 0x000ea2000c1e9900 */
[----:B------:R-:W-:Y:S01]  /*01f0*/  UIADD3 UR4, UPT, UPT, UR4, 0x1, URZ ;  /* 0x0000000104047890 */ /* 0x000fe2000fffe0ff */
[C---:B------:R-:W-:Y:S01]  /*0200*/  ISETP.EQ.AND P0, PT, R9.reuse, RZ, PT ;  /* 0x000000ff0900720c */ /* 0x040fe20003f02270 */
[----:B------:R-:W-:Y:S01]  /*0210*/  UIADD3 UR8, UP1, UPT, UR8, 0x4, URZ ;  /* 0x0000000408087890 */ /* 0x000fe2000ff3e0ff */
[C---:B------:R-:W-:Y:S01]  /*0220*/  ISETP.EQ.AND P1, PT, R9.reuse, 0x4, PT ;  /* 0x000000040900780c */ /* 0x040fe20003f22270 */
[----:B------:R-:W-:Y:S01]  /*0230*/  UISETP.NE.AND UP0, UPT, UR4, 0x6, UPT ;  /* 0x000000060400788c */ /* 0x000fe2000bf05270 */
[C---:B------:R-:W-:Y:S01]  /*0240*/  ISETP.EQ.AND P2, PT, R9.reuse, 0x8, PT ;  /* 0x000000080900780c */ /* 0x040fe20003f42270 */
[----:B------:R-:W-:Y:S01]  /*0250*/  UIADD3.X UR9, UPT, UPT, URZ, UR9, URZ, UP1, !UPT ;  /* 0x00000009ff097290 */ /* 0x000fe20008ffe4ff */
[C---:B------:R-:W-:Y:S02]  /*0260*/  ISETP.EQ.AND P3, PT, R9.reuse, 0xc, PT ;  /* 0x0000000c0900780c */ /* 0x040fe40003f62270 */
[----:B------:R-:W-:-:S02]  /*0270*/  ISETP.EQ.AND P4, PT, R9, 0x10, PT ;  /* 0x000000100900780c */ /* 0x000fc40003f82270 */
[C---:B------:R-:W-:Y:S01]  /*0280*/  ISETP.EQ.AND P5, PT, R9.reuse, 0x14, PT ;  /* 0x000000140900780c */ /* 0x040fe20003fa2270 */
[----:B------:R-:W-:Y:S02]  /*0290*/  VIADD R9, R9, 0x4 ;  /* 0x0000000409097836 */ /* 0x000fe40000000000 */
[----:B--2---:R-:W-:-:S03]  /*02a0*/  IMAD.WIDE.U32 R4, R5, R8, RZ ;  /* 0x0000000805047225 */ /* 0x004fc600078e00ff */
[----:B------:R-:W-:-:S04]  /*02b0*/  IADD3 R4, P6, PT, R4, R11, RZ ;  /* 0x0000000b04047210 */ /* 0x000fc80007fde0ff */
[----:B------:R-:W-:Y:S01]  /*02c0*/  IADD3.X R11, PT, PT, R5, UR5, RZ, P6, !PT ;  /* 0x00000005050b7c10 */ /* 0x000fe2000b7fe4ff */
[--C-:B------:R-:W-:Y:S01]  /*02d0*/  @P0 IMAD.MOV.U32 R10, RZ, RZ, R4.reuse ;  /* 0x000000ffff0a0224 */ /* 0x100fe200078e0004 */
[----:B------:R-:W-:Y:S01]  /*02e0*/  @P1 MOV R12, R4 ;  /* 0x00000004000c1202 */ /* 0x000fe20000000f00 */
[--C-:B------:R-:W-:Y:S02]  /*02f0*/  @P2 IMAD.MOV.U32 R13, RZ, RZ, R4.reuse ;  /* 0x000000ffff0d2224 */ /* 0x100fe400078e0004 */
[--C-:B------:R-:W-:Y:S02]  /*0300*/  @P3 IMAD.MOV.U32 R14, RZ, RZ, R4.reuse ;  /* 0x000000ffff0e3224 */ /* 0x100fe400078e0004 */
[--C-:B------:R-:W-:Y:S02]  /*0310*/  @P4 IMAD.MOV.U32 R15, RZ, RZ, R4.reuse ;  /* 0x000000ffff0f4224 */ /* 0x100fe400078e0004 */
[----:B------:R-:W-:Y:S01]  /*0320*/  @P5 IMAD.MOV.U32 R16, RZ, RZ, R4 ;  /* 0x000000ffff105224 */ /* 0x000fe200078e0004 */
[----:B------:R-:W-:Y:S06]  /*0330*/  BRA.U UP0, `(.L_x_7) ;  /* 0xfffffffd00a07547 */ /* 0x000fec000b83ffff */
[----:B------:R-:W-:Y:S01]  /*0340*/  SHF.R.U32.HI R0, RZ, 0x17, R0 ;  /* 0x00000017ff007819 */ /* 0x000fe20000011600 */
[----:B------:R-:W-:Y:S03]  /*0350*/  BSSY.RECONVERGENT B1, `(.L_x_8) ;  /* 0x0000027000017945 */ /* 0x000fe60003800200 */
[C---:B------:R-:W-:Y:S02]  /*0360*/  IADD3 R4, PT, PT, R0.reuse, -0x80, RZ ;  /* 0xffffff8000047810 */ /* 0x040fe40007ffe0ff */
[----:B------:R-:W-:Y:S02]  /*0370*/  LOP3.LUT P6, R0, R0, 0x1f, RZ, 0xc0, !PT ;  /* 0x0000001f00007812 */ /* 0x000fe400078cc0ff */
[----:B------:R-:W-:-:S05]  /*0380*/  SHF.R.U32.HI R4, RZ, 0x5, R4 ;  /* 0x00000005ff047819 */ /* 0x000fca0000011604 */
[----:B------:R-:W-:-:S05]  /*0390*/  IMAD.U32 R6, R4, -0x4, RZ ;  /* 0xfffffffc04067824 */ /* 0x000fca00078e00ff */
[C---:B------:R-:W-:Y:S02]  /*03a0*/  ISETP.EQ.AND P3, PT, R6.reuse, -0x18, PT ;  /* 0xffffffe80600780c */ /* 0x040fe40003f62270 */
[C---:B------:R-:W-:Y:S02]  /*03b0*/  ISETP.EQ.AND P4, PT, R6.reuse, -0x14, PT ;  /* 0xffffffec0600780c */ /* 0x040fe40003f82270 */
[C---:B------:R-:W-:Y:S02]  /*03c0*/  ISETP.EQ.AND P2, PT, R6.reuse, -0x10, PT ;  /* 0xfffffff00600780c */ /* 0x040fe40003f42270 */
[C---:B------:R-:W-:Y:S02]  /*03d0*/  ISETP.EQ.AND P1, PT, R6.reuse, -0xc, PT ;  /* 0xfffffff40600780c */ /* 0x040fe40003f22270 */
[C---:B------:R-:W-:Y:S02]  /*03e0*/  ISETP.EQ.AND P0, PT, R6.reuse, -0x8, PT ;  /* 0xfffffff80600780c */ /* 0x040fe40003f02270 */
[----:B------:R-:W-:-:S03]  /*03f0*/  ISETP.EQ.AND P5, PT, R6, RZ, PT ;  /* 0x000000ff0600720c */ /* 0x000fc60003fa2270 */
[--C-:B------:R-:W-:Y:S01]  /*0400*/  @P3 IMAD.MOV.U32 R4, RZ, RZ, R10.reuse ;  /* 0x000000ffff043224 */ /* 0x100fe200078e000a */
[C---:B------:R-:W-:Y:S01]  /*0410*/  ISETP.EQ.AND P3, PT, R6.reuse, -0x4, PT ;  /* 0xfffffffc0600780c */ /* 0x040fe20003f62270 */
[----:B------:R-:W-:Y:S02]  /*0420*/  @P4 IMAD.MOV.U32 R5, RZ, RZ, R10 ;  /* 0x000000ffff054224 */ /* 0x000fe400078e000a */
[--C-:B------:R-:W-:Y:S01]  /*0430*/  @P4 IMAD.MOV.U32 R4, RZ, RZ, R12.reuse ;  /* 0x000000ffff044224 */ /* 0x100fe200078e000c */
[----:B------:R-:W-:Y:S01]  /*0440*/  ISETP.EQ.AND P4, PT, R6, 0x4, PT ;  /* 0x000000040600780c */ /* 0x000fe20003f82270 */
[----:B------:R-:W-:Y:S01]  /*0450*/  @P2 IMAD.MOV.U32 R5, RZ, RZ, R12 ;  /* 0x000000ffff052224 */ /* 0x000fe200078e000c */
[----:B------:R-:W-:Y:S01]  /*0460*/  @P2 MOV R4, R13 ;  /* 0x0000000d00042202 */ /* 0x000fe20000000f00 */
[----:B------:R-:W-:Y:S02]  /*0470*/  @P1 IMAD.MOV.U32 R4, RZ, RZ, R14 ;  /* 0x000000ffff041224 */ /* 0x000fe400078e000e */
[----:B------:R-:W-:-:S02]  /*0480*/  @P0 IMAD.MOV.U32 R4, RZ, RZ, R15 ;  /* 0x000000ffff040224 */ /* 0x000fc400078e000f */
[----:B------:R-:W-:Y:S02]  /*0490*/  @P1 IMAD.MOV.U32 R5, RZ, RZ, R13 ;  /* 0x000000ffff051224 */ /* 0x000fe400078e000d */
[----:B------:R-:W-:Y:S01]  /*04a0*/  @P3 MOV R4, R16 ;  /* 0x0000001000043202 */ /* 0x000fe20000000f00 */
[----:B------:R-:W-:Y:S02]  /*04b0*/  @P5 IMAD.MOV.U32 R4, RZ, RZ, R11 ;  /* 0x000000ffff045224 */ /* 0x000fe400078e000b */
[----:B------:R-:W-:Y:S02]  /*04c0*/  @P0 IMAD.MOV.U32 R5, RZ, RZ, R14 ;  /* 0x000000ffff050224 */ /* 0x000fe400078e000e */
[----:B------:R-:W-:Y:S02]  /*04d0*/  @P3 IMAD.MOV.U32 R5, RZ, RZ, R15 ;  /* 0x000000ffff053224 */ /* 0x000fe400078e000f */
[----:B------:R-:W-:Y:S02]  /*04e0*/  @P5 IMAD.MOV.U32 R5, RZ, RZ, R16 ;  /* 0x000000ffff055224 */ /* 0x000fe400078e0010 */
[----:B------:R-:W-:-:S02]  /*04f0*/  @P4 IMAD.MOV.U32 R5, RZ, RZ, R11 ;  /* 0x000000ffff054224 */ /* 0x000fc400078e000b */
[----:B------:R-:W-:Y:S01]  /*0500*/  IMAD.MOV.U32 R9, RZ, RZ, R4 ;  /* 0x000000ffff097224 */ /* 0x000fe200078e0004 */
[----:B------:R-:W-:Y:S06]  /*0510*/  @!P6 BRA `(.L_x_9) ;  /* 0x000000000028e947 */ /* 0x000fec0003800000 */
[----:B------:R-:W-:Y:S01]  /*0520*/  @P2 IMAD.MOV.U32 R4, RZ, RZ, R10 ;  /* 0x000000ffff042224 */ /* 0x000fe200078e000a */
[----:B------:R-:W-:Y:S01]  /*0530*/  @P1 MOV R4, R12 ;  /* 0x0000000c00041202 */ /* 0x000fe20000000f00 */
[----:B------:R-:W-:Y:S01]  /*0540*/  @P0 IMAD.MOV.U32 R4, RZ, RZ, R13 ;  /* 0x000000ffff040224 */ /* 0x000fe200078e000d */
[----:B------:R-:W-:Y:S01]  /*0550*/  ISETP.EQ.AND P0, PT, R6, 0x8, PT ;  /* 0x000000080600780c */ /* 0x000fe20003f02270 */
[----:B------:R-:W-:Y:S01]  /*0560*/  @P3 IMAD.MOV.U32 R4, RZ, RZ, R14 ;  /* 0x000000ffff043224 */ /* 0x000fe200078e000e */
[----:B------:R-:W-:Y:S01]  /*0570*/  SHF.L.W.U32.HI R9, R5, R0, R9 ;  /* 0x0000000005097219 */ /* 0x000fe20000010e09 */
[----:B------:R-:W-:Y:S02]  /*0580*/  @P5 IMAD.MOV.U32 R4, RZ, RZ, R15 ;  /* 0x000000ffff045224 */ /* 0x000fe400078e000f */
[----:B------:R-:W-:-:S08]  /*0590*/  @P4 IMAD.MOV.U32 R4, RZ, RZ, R16 ;  /* 0x000000ffff044224 */ /* 0x000fd000078e0010 */
[----:B------:R-:W-:-:S05]  /*05a0*/  @P0 IMAD.MOV.U32 R4, RZ, RZ, R11 ;  /* 0x000000ffff040224 */ /* 0x000fca00078e000b */
[----:B------:R-:W-:-:S07]  /*05b0*/  SHF.L.W.U32.HI R5, R4, R0, R5 ;  /* 0x0000000004057219 */ /* 0x000fce0000010e05 */
.L_x_9:
[----:B------:R-:W-:Y:S05]  /*05c0*/  BSYNC.RECONVERGENT B1 ;  /* 0x0000000000017941 */ /* 0x000fea0003800200 */
.L_x_8:
[C---:B------:R-:W-:Y:S01]  /*05d0*/  SHF.L.W.U32.HI R11, R5.reuse, 0x2, R9 ;  /* 0x00000002050b7819 */ /* 0x040fe20000010e09 */
[----:B------:R-:W-:Y:S01]  /*05e0*/  UMOV UR4, 0x54442d19 ;  /* 0x54442d1900047882 */ /* 0x000fe20000000000 */
[----:B------:R-:W-:Y:S01]  /*05f0*/  SHF.L.U32 R5, R5, 0x2, RZ ;  /* 0x0000000205057819 */ /* 0x000fe200000006ff */
[----:B------:R-:W-:Y:S01]  /*0600*/  UMOV UR5, 0x3bf921fb ;  /* 0x3bf921fb00057882 */ /* 0x000fe20000000000 */
[----:B------:R-:W-:Y:S02]  /*0610*/  SHF.R.S32.HI R0, RZ, 0x1f, R11 ;  /* 0x0000001fff007819 */ /* 0x000fe4000001140b */
[----:B------:R-:W-:Y:S02]  /*0620*/  ISETP.GE.AND P0, PT, R11, RZ, PT ;  /* 0x000000ff0b00720c */ /* 0x000fe40003f06270 */
[C---:B------:R-:W-:Y:S02]  /*0630*/  LOP3.LUT R6, R0.reuse, R5, RZ, 0x3c, !PT ;  /* 0x0000000500067212 */ /* 0x040fe400078e3cff */
[----:B------:R-:W-:-:S02]  /*0640*/  LOP3.LUT R7, R0, R11, RZ, 0x3c, !PT ;  /* 0x0000000b00077212 */ /* 0x000fc400078e3cff */
[----:B------:R-:W-:Y:S02]  /*0650*/  SHF.R.U32.HI R8, RZ, 0x1e, R9 ;  /* 0x0000001eff087819 */ /* 0x000fe40000011609 */
[----:B------:R-:W0:Y:S02]  /*0660*/  I2F.F64.S64 R4, R6 ;  /* 0x0000000600047312 */ /* 0x000e240000301c00 */
[----:B------:R-:W-:Y:S01]  /*0670*/  LEA.HI R8, R11, R8, RZ, 0x1 ;  /* 0x000000080b087211 */ /* 0x000fe200078f08ff */
[----:B0-----:R-:W-:-:S10]  /*0680*/  DMUL R4, R4, UR4 ;  /* 0x0000000404047c28 */ /* 0x001fd40008000000 */
[----:B------:R-:W0:Y:S02]  /*0690*/  F2F.F32.F64 R4, R4 ;  /* 0x0000000400047310 */ /* 0x000e240000301000 */
[----:B0-----:R-:W-:-:S07]  /*06a0*/  FSEL R9, -R4, R4, !P0 ;  /* 0x0000000404097208 */ /* 0x001fce0004000100 */
.L_x_6:
[----:B------:R-:W-:Y:S05]  /*06b0*/  BSYNC.RECONVERGENT B0 ;  /* 0x0000000000007941 */ /* 0x000fea0003800200 */
.L_x_5:
[----:B------:R-:W0:Y:S01]  /*06c0*/  S2UR UR5, SR_CgaCtaId ;  /* 0x00000000000579c3 */ /* 0x000e220000008800 */
[----:B------:R-:W-:Y:S01]  /*06d0*/  LOP3.LUT R4, R8, 0x1, RZ, 0xc0, !PT ;  /* 0x0000000108047812 */ /* 0x000fe200078ec0ff */
[----:B------:R-:W-:Y:S02]  /*06e0*/  IMAD.MOV.U32 R0, RZ, RZ, 0x37cbac00 ;  /* 0x37cbac00ff007424 */ /* 0x000fe400078e00ff */
[----:B------:R-:W-:Y:S01]  /*06f0*/  FMUL R5, R9, R9 ;  /* 0x0000000909057220 */ /* 0x000fe20000400000 */
[----:B------:R-:W-:Y:S01]  /*0700*/  IMAD.MOV.U32 R7, RZ, RZ, 0x3effffff ;  /* 0x3effffffff077424 */ /* 0x000fe200078e00ff */
[----:B------:R-:W-:Y:S01]  /*0710*/  ISETP.NE.U32.AND P0, PT, R4, 0x1, PT ;  /* 0x000000010400780c */ /* 0x000fe20003f05070 */
[----:B------:R-:W-:Y:S02]  /*0720*/  IMAD.MOV.U32 R4, RZ, RZ, 0x3d2aaabb ;  /* 0x3d2aaabbff047424 */ /* 0x000fe400078e00ff */
[----:B------:R-:W-:Y:S01]  /*0730*/  FFMA R0, R5, R0, -0.0013887860113754868507 ;  /* 0xbab607ed05007423 */ /* 0x000fe20000000000 */
[----:B------:R-:W-:Y:S01]  /*0740*/  LOP3.LUT P1, RZ, R8, 0x2, RZ, 0xc0, !PT ;  /* 0x0000000208ff7812 */ /* 0x000fe2000782c0ff */
[----:B------:R-:W-:Y:S01]  /*0750*/  IMAD.SHL.U32 R6, R2, 0x2, RZ ;  /* 0x0000000202067824 */ /* 0x000fe200078e00ff */
[----:B------:R-:W-:Y:S01]  /*0760*/  FSEL R7, -R7, -0.16666662693023681641, !P0 ;  /* 0xbe2aaaa807077808 */ /* 0x000fe20004000100 */
[----:B------:R-:W-:Y:S01]  /*0770*/  UMOV UR4, 0x400 ;  /* 0x0000040000047882 */ /* 0x000fe20000000000 */
[----:B------:R-:W-:Y:S01]  /*0780*/  FSEL R0, R0, -0.00019574658654164522886, !P0 ;  /* 0xb94d415300007808 */ /* 0x000fe20004000000 */
[----:B------:R-:W1:Y:S01]  /*0790*/  LDCU UR8, c[0x0][0x388] ;  /* 0x00007100ff0877ac */ /* 0x000e620008000800 */
[----:B------:R-:W-:-:S05]  /*07a0*/  FSEL R4, R4, 0.0083327032625675201416, !P0 ;  /* 0x3c0885e404047808 */ /* 0x000fca0004000000 */
[----:B------:R-:W-:Y:S01]  /*07b0*/  FFMA R4, R5, R0, R4 ;  /* 0x0000000005047223 */ /* 0x000fe20000000004 */
[----:B------:R-:W-:-:S03]  /*07c0*/  FSEL R0, R9, 1, P0 ;  /* 0x3f80000009007808 */ /* 0x000fc60000000000 */
[C---:B------:R-:W-:Y:S01]  /*07d0*/  FFMA R4, R5.reuse, R4, R7 ;  /* 0x0000000405047223 */ /* 0x040fe20000000007 */
[----:B------:R-:W-:Y:S01]  /*07e0*/  LOP3.LUT R7, R6, 0x20, RZ, 0xc0, !PT ;  /* 0x0000002006077812 */ /* 0x000fe200078ec0ff */
[----:B------:R-:W-:Y:S01]  /*07f0*/  FFMA R5, R5, R0, RZ ;  /* 0x0000000005057223 */ /* 0x000fe200000000ff */
[----:B0-----:R-:W-:Y:S02]  /*0800*/  ULEA UR4, UR5, UR4, 0x18 ;  /* 0x0000000405047291 */ /* 0x001fe4000f8ec0ff */
[----:B------:R-:W-:Y:S01]  /*0810*/  LOP3.LUT R7, R7, 0xf, R2, 0xf8, !PT ;  /* 0x0000000f07077812 */ /* 0x000fe200078ef802 */
[----:B------:R-:W-:Y:S01]  /*0820*/  FFMA R0, R5, R4, R0 ;  /* 0x0000000405007223 */ /* 0x000fe20000000000 */
[----:B-1----:R-:W-:Y:S02]  /*0830*/  ISETP.GE.U32.AND P0, PT, R3, UR8, PT ;  /* 0x0000000803007c0c */ /* 0x002fe4000bf06070 */
[----:B------:R-:W-:Y:S01]  /*0840*/  LEA R7, R7, UR4, 0x2 ;  /* 0x0000000407077c11 */ /* 0x000fe2000f8e10ff */
[----:B------:R-:W-:-:S05]  /*0850*/  @P1 FADD R0, RZ, -R0 ;  /* 0x80000000ff001221 */ /* 0x000fca0000000000 */
[----:B------:R0:W-:Y:S01]  /*0860*/  STS [R7], R0 ;  /* 0x0000000007007388 */ /* 0x0001e20000000800 */
[----:B------:R-:W-:Y:S06]  /*0870*/  BAR.SYNC.DEFER_BLOCKING 0x0 ;  /* 0x0000000000007b1d */ /* 0x000fec0000010000 */
[----:B------:R-:W-:Y:S05]  /*0880*/  @P0 EXIT ;  /* 0x000000000000094d */ /* 0x000fea0003800000 */
[----:B0-----:R-:W0:Y:S01]  /*0890*/  LDS R7, [R7] ;  /* 0x0000000007077984 */ /* 0x001e220000000800 */
[----:B------:R-:W1:Y:S02]  /*08a0*/  LDC.64 R4, c[0x0][0x380] ;  /* 0x0000e000ff047b82 */ /* 0x000e640000000a00 */
[----:B-1----:R-:W-:-:S05]  /*08b0*/  IMAD.WIDE.U32 R2, R3, 0x4, R4 ;  /* 0x0000000403027825 */ /* 0x002fca00078e0004 */
[----:B0-----:R-:W-:Y:S01]  /*08c0*/  STG.E desc[UR6][R2.64], R7 ;  /* 0x0000000702007986 */ /* 0x001fe2000c101906 */
[----:B------:R-:W-:Y:S05]  /*08d0*/  EXIT ;  /* 0x000000000000794d */ /* 0x000fea0003800000 */
.L_x_10:
        /* <DEDUP_REMOVED lines=10> */
.L_x_16:


//--------------------- .nv.global.init           --------------------------
	.section	.nv.global.init,"aw",@progbits
	.align	4
.nv.global.init:
	.type		__cudart_i2opi_f,@object
	.size		__cudart_i2opi_f,(.L_0 - __cudart_i2opi_f)
__cudart_i2opi_f:
        /*0000*/ 	.byte	0x41, 0x90, 0x43, 0x3c, 0x99, 0x95, 0x62, 0xdb, 0xc0, 0xdd, 0x34, 0xf5, 0xd1, 0x57, 0x27, 0xfc
        /*0010*/ 	.byte	0x29, 0x15, 0x44, 0x4e, 0x6e, 0x83, 0xf9, 0xa2
.L_0:


//--------------------- .nv.shared._ZN32_GLOBAL__N__76f37f9a_4_k_cu_main22transpose_with_swizzleEPKiPi --------------------------
	.section	.nv.shared._ZN32_GLOBAL__N__76f37f9a_4_k_cu_main22transpose_with_swizzleEPKiPi,"aw",@nobits
	.sectionflags	@""
	.align	4
.nv.shared._ZN32_GLOBAL__N__76f37f9a_4_k_cu_main22transpose_with_swizzleEPKiPi:
	.zero		5120


//--------------------- .nv.shared.reserved.0     --------------------------
	.section	.nv.shared.reserved.0,"aw",@nobits
	.weak		__nv_reservedSMEM_offset_0_alias
	.size		__nv_reservedSMEM_offset_0_alias, 0, 64
	.other		__nv_reservedSMEM_offset_0_alias,@"STO_CUDA_RESERVED_SHARED STV_DEFAULT"
__nv_reservedSMEM_offset_0_alias:
	.zero		0
	.zero		64


//--------------------- .nv.shared._ZN32_GLOBAL__N__76f37f9a_4_k_cu_main20transpose_no_swizzleEPKiPi --------------------------
	.section	.nv.shared._ZN32_GLOBAL__N__76f37f9a_4_k_cu_main20transpose_no_swizzleEPKiPi,"aw",@nobits
	.sectionflags	@""
	.align	4
.nv.shared._ZN32_GLOBAL__N__76f37f9a_4_k_cu_main20transpose_no_swizzleEPKiPi:
	.zero		5120


//--------------------- .nv.shared._ZN32_GLOBAL__N__76f37f9a_4_k_cu_main14memory_paddingEPf --------------------------
	.section	.nv.shared._ZN32_GLOBAL__N__76f37f9a_4_k_cu_main14memory_paddingEPf,"aw",@nobits
	.sectionflags	@""
	.align	4
.nv.shared._ZN32_GLOBAL__N__76f37f9a_4_k_cu_main14memory_paddingEPf:
	.zero		5248


//--------------------- .nv.shared._ZN32_GLOBAL__N__76f37f9a_4_k_cu_main7permuteEPf --------------------------
	.section	.nv.shared._ZN32_GLOBAL__N__76f37f9a_4_k_cu_main7permuteEPf,"aw",@nobits
	.sectionflags	@""
	.align	4
.nv.shared._ZN32_GLOBAL__N__76f37f9a_4_k_cu_main7permuteEPf:
	.zero		5120


//--------------------- .nv.shared._ZN32_GLOBAL__N__76f37f9a_4_k_cu_main14bank_conflict2EPf --------------------------
	.section	.nv.shared._ZN32_GLOBAL__N__76f37f9a_4_k_cu_main14bank_conflict2EPf,"aw",@nobits
	.sectionflags	@""
	.align	4
.nv.shared._ZN32_GLOBAL__N__76f37f9a_4_k_cu_main14bank_conflict2EPf:
	.zero		5120


//--------------------- .nv.shared._ZN32_GLOBAL__N__76f37f9a_4_k_cu_main13bank_conflictEPfi --------------------------
	.section	.nv.shared._ZN32_GLOBAL__N__76f37f9a_4_k_cu_main13bank_conflictEPfi,"aw",@nobits
	.sectionflags	@""
	.align	4
.nv.shared._ZN32_GLOBAL__N__76f37f9a_4_k_cu_main13bank_conflictEPfi:
	.zero		1280


//--------------------- .nv.constant0._ZN32_GLOBAL__N__76f37f9a_4_k_cu_main22transpose_with_swizzleEPKiPi --------------------------
	.section	.nv.constant0._ZN32_GLOBAL__N__76f37f9a_4_k_cu_main22transpose_with_swizzleEPKiPi,"a",@progbits
	.sectionflags	@""
	.align	4
.nv.constant0._ZN32_GLOBAL__N__76f37f9a_4_k_cu_main22transpose_with_swizzleEPKiPi:
	.zero		912


//--------------------- .nv.constant0._ZN32_GLOBAL__N__76f37f9a_4_k_cu_main20transpose_no_swizzleEPKiPi --------------------------
	.section	.nv.constant0._ZN32_GLOBAL__N__76f37f9a_4_k_cu_main20transpose_no_swizzleEPKiPi,"a",@progbits
	.sectionflags	@""
	.align	4
.nv.constant0._ZN32_GLOBAL__N__76f37f9a_4_k_cu_main20transpose_no_swizzleEPKiPi:
	.zero		912


//--------------------- .nv.constant0._ZN32_GLOBAL__N__76f37f9a_4_k_cu_main14memory_paddingEPf --------------------------
	.section	.nv.constant0._ZN32_GLOBAL__N__76f37f9a_4_k_cu_main14memory_paddingEPf,"a",@progbits
	.sectionflags	@""
	.align	4
.nv.constant0._ZN32_GLOBAL__N__76f37f9a_4_k_cu_main14memory_paddingEPf:
	.zero		904


//--------------------- .nv.constant0._ZN32_GLOBAL__N__76f37f9a_4_k_cu_main7permuteEPf --------------------------
	.section	.nv.constant0._ZN32_GLOBAL__N__76f37f9a_4_k_cu_main7permuteEPf,"a",@progbits
	.sectionflags	@""
	.align	4
.nv.constant0._ZN32_GLOBAL__N__76f37f9a_4_k_cu_main7permuteEPf:
	.zero		904


//--------------------- .nv.constant0._ZN32_GLOBAL__N__76f37f9a_4_k_cu_main14bank_conflict2EPf --------------------------
	.section	.nv.constant0._ZN32_GLOBAL__N__76f37f9a_4_k_cu_main14bank_conflict2EPf,"a",@progbits
	.sectionflags	@""
	.align	4
.nv.constant0._ZN32_GLOBAL__N__76f37f9a_4_k_cu_main14bank_conflict2EPf:
	.zero		904


//--------------------- .nv.constant0._ZN32_GLOBAL__N__76f37f9a_4_k_cu_main13bank_conflictEPfi --------------------------
	.section	.nv.constant0._ZN32_GLOBAL__N__76f37f9a_4_k_cu_main13bank_conflictEPfi,"a",@progbits
	.sectionflags	@""
	.align	4
.nv.constant0._ZN32_GLOBAL__N__76f37f9a_4_k_cu_main13bank_conflictEPfi:
	.zero		908


//--------------------- SYMBOLS --------------------------

	.type		.nv.reservedSmem.offset0,@object
	.size		.nv.reservedSmem.offset0,0x4
	.type		.nv.reservedSmem.cap,@object
	.size		.nv.reservedSmem.cap,0x4
